//
// Generated by NVIDIA NVVM Compiler
//
// Compiler Build ID: CL-36424714
// Cuda compilation tools, release 13.0, V13.0.88
// Based on NVVM 20.0.0
//

.version 9.0
.target sm_100
.address_size 64

	// .globl	solve_machines
// _ZZ14solve_machinesE16sharedBestResult has been demoted

.visible .entry solve_machines(
	.param .u64 .ptr .align 1 solve_machines_param_0,
	.param .u64 .ptr .align 1 solve_machines_param_1,
	.param .u64 .ptr .align 1 solve_machines_param_2,
	.param .u64 .ptr .align 1 solve_machines_param_3,
	.param .u64 .ptr .align 1 solve_machines_param_4,
	.param .u64 .ptr .align 1 solve_machines_param_5,
	.param .u64 .ptr .align 1 solve_machines_param_6,
	.param .u64 .ptr .align 1 solve_machines_param_7,
	.param .u64 .ptr .align 1 solve_machines_param_8,
	.param .u64 .ptr .align 1 solve_machines_param_9,
	.param .u32 solve_machines_param_10
)
{
	.local .align 16 .b8 	__local_depot0[256];
	.reg .b64 	%SP;
	.reg .b64 	%SPL;
	.reg .pred 	%p<76>;
	.reg .b32 	%r<301>;
	.reg .b64 	%rd<114>;
	// demoted variable
	.shared .align 4 .u32 _ZZ14solve_machinesE16sharedBestResult;
	mov.u64 	%SPL, __local_depot0;
	ld.param.u64 	%rd35, [solve_machines_param_0];
	ld.param.u64 	%rd28, [solve_machines_param_1];
	ld.param.u64 	%rd29, [solve_machines_param_2];
	ld.param.u64 	%rd36, [solve_machines_param_3];
	ld.param.u64 	%rd31, [solve_machines_param_5];
	ld.param.u64 	%rd32, [solve_machines_param_6];
	ld.param.u64 	%rd33, [solve_machines_param_7];
	ld.param.u64 	%rd34, [solve_machines_param_8];
	ld.param.u64 	%rd37, [solve_machines_param_9];
	ld.param.u32 	%r67, [solve_machines_param_10];
	cvta.to.global.u64 	%rd1, %rd35;
	cvta.to.global.u64 	%rd2, %rd36;
	cvta.to.global.u64 	%rd3, %rd37;
	add.u64 	%rd4, %SPL, 0;
	add.u64 	%rd5, %SPL, 128;
	mov.u32 	%r1, %ctaid.x;
	mov.u32 	%r2, %tid.x;
	setp.ge.s32 	%p1, %r1, %r67;
	@%p1 bra 	$L__BB0_65;
	cvta.to.global.u64 	%rd40, %rd28;
	cvta.to.global.u64 	%rd41, %rd29;
	cvta.to.global.u64 	%rd42, %rd32;
	cvta.to.global.u64 	%rd43, %rd33;
	cvta.to.global.u64 	%rd44, %rd34;
	mul.wide.u32 	%rd45, %r1, 4;
	add.s64 	%rd46, %rd40, %rd45;
	ld.global.u32 	%r3, [%rd46];
	add.s64 	%rd47, %rd41, %rd45;
	ld.global.u32 	%r4, [%rd47];
	add.s64 	%rd48, %rd42, %rd45;
	ld.global.u32 	%r5, [%rd48];
	add.s64 	%rd49, %rd43, %rd45;
	ld.global.u32 	%r6, [%rd49];
	add.s64 	%rd50, %rd44, %rd45;
	ld.global.u32 	%r7, [%rd50];
	setp.ne.s32 	%p2, %r2, 0;
	@%p2 bra 	$L__BB0_3;
	mov.b32 	%r68, 99999;
	st.shared.u32 	[_ZZ14solve_machinesE16sharedBestResult], %r68;
$L__BB0_3:
	bar.sync 	0;
	setp.lt.s32 	%p3, %r4, 1;
	@%p3 bra 	$L__BB0_10;
	and.b32  	%r8, %r4, 3;
	setp.lt.u32 	%p4, %r4, 4;
	mov.b32 	%r277, 0;
	@%p4 bra 	$L__BB0_7;
	and.b32  	%r277, %r4, 2147483644;
	mov.b32 	%r275, 0;
$L__BB0_6:
	add.s32 	%r71, %r275, %r3;
	mul.wide.s32 	%rd51, %r71, 4;
	add.s64 	%rd52, %rd1, %rd51;
	ld.global.u32 	%r72, [%rd52];
	mul.wide.u32 	%rd53, %r275, 4;
	add.s64 	%rd54, %rd4, %rd53;
	ld.global.u32 	%r73, [%rd52+4];
	ld.global.u32 	%r74, [%rd52+8];
	ld.global.u32 	%r75, [%rd52+12];
	st.local.v4.u32 	[%rd54], {%r72, %r73, %r74, %r75};
	add.s32 	%r275, %r275, 4;
	setp.ne.s32 	%p5, %r275, %r277;
	@%p5 bra 	$L__BB0_6;
$L__BB0_7:
	setp.eq.s32 	%p6, %r8, 0;
	@%p6 bra 	$L__BB0_10;
	mov.b32 	%r278, 0;
$L__BB0_9:
	.pragma "nounroll";
	add.s32 	%r77, %r277, %r3;
	mul.wide.s32 	%rd55, %r77, 4;
	add.s64 	%rd56, %rd1, %rd55;
	ld.global.u32 	%r78, [%rd56];
	mul.wide.u32 	%rd57, %r277, 4;
	add.s64 	%rd58, %rd4, %rd57;
	st.local.u32 	[%rd58], %r78;
	add.s32 	%r277, %r277, 1;
	add.s32 	%r278, %r278, 1;
	setp.ne.s32 	%p7, %r278, %r8;
	@%p7 bra 	$L__BB0_9;
$L__BB0_10:
	add.s32 	%r79, %r7, 1;
	cvt.s64.s32 	%rd6, %r79;
	setp.lt.s32 	%p8, %r5, 1;
	mov.b64 	%rd108, 1;
	@%p8 bra 	$L__BB0_14;
	mov.b64 	%rd107, 1;
	mov.b32 	%r279, 0;
	bra.uni 	$L__BB0_13;
$L__BB0_12:
	add.s32 	%r279, %r279, 1;
	setp.eq.s32 	%p10, %r279, %r5;
	mov.u64 	%rd108, %rd107;
	@%p10 bra 	$L__BB0_14;
$L__BB0_13:
	mul.lo.s64 	%rd107, %rd107, %rd6;
	setp.lt.s64 	%p9, %rd107, 100000001;
	mov.b64 	%rd108, 100000000;
	@%p9 bra 	$L__BB0_12;
$L__BB0_14:
	cvt.u64.u32 	%rd109, %r2;
	setp.le.s64 	%p11, %rd108, %rd109;
	@%p11 bra 	$L__BB0_51;
	and.b32  	%r19, %r4, 15;
	and.b32  	%r20, %r4, 7;
	and.b32  	%r21, %r4, 3;
	cvta.to.global.u64 	%rd11, %rd31;
$L__BB0_16:
	setp.lt.s32 	%p12, %r4, 1;
	@%p12 bra 	$L__BB0_30;
	setp.lt.u32 	%p13, %r4, 16;
	mov.b32 	%r280, 0;
	@%p13 bra 	$L__BB0_20;
	and.b32  	%r280, %r4, 2147483632;
	neg.s32 	%r283, %r280;
	add.s64 	%rd110, %rd5, 32;
$L__BB0_19:
	.pragma "nounroll";
	mov.b32 	%r83, 0;
	st.local.v4.u32 	[%rd110+-32], {%r83, %r83, %r83, %r83};
	st.local.v4.u32 	[%rd110+-16], {%r83, %r83, %r83, %r83};
	st.local.v4.u32 	[%rd110], {%r83, %r83, %r83, %r83};
	st.local.v4.u32 	[%rd110+16], {%r83, %r83, %r83, %r83};
	add.s32 	%r283, %r283, 16;
	add.s64 	%rd110, %rd110, 64;
	setp.eq.s32 	%p14, %r283, 0;
	@%p14 bra 	$L__BB0_20;
	bra.uni 	$L__BB0_19;
$L__BB0_20:
	setp.eq.s32 	%p15, %r19, 0;
	@%p15 bra 	$L__BB0_30;
	add.s32 	%r84, %r19, -1;
	setp.lt.u32 	%p16, %r84, 7;
	@%p16 bra 	$L__BB0_23;
	mul.wide.u32 	%rd62, %r280, 4;
	add.s64 	%rd63, %rd5, %rd62;
	mov.b32 	%r85, 0;
	st.local.u32 	[%rd63], %r85;
	st.local.u32 	[%rd63+4], %r85;
	st.local.u32 	[%rd63+8], %r85;
	st.local.u32 	[%rd63+12], %r85;
	st.local.u32 	[%rd63+16], %r85;
	st.local.u32 	[%rd63+20], %r85;
	st.local.u32 	[%rd63+24], %r85;
	st.local.u32 	[%rd63+28], %r85;
	add.s32 	%r280, %r280, 8;
$L__BB0_23:
	setp.eq.s32 	%p17, %r20, 0;
	@%p17 bra 	$L__BB0_30;
	add.s32 	%r86, %r20, -1;
	setp.lt.u32 	%p18, %r86, 3;
	@%p18 bra 	$L__BB0_26;
	mul.wide.u32 	%rd64, %r280, 4;
	add.s64 	%rd65, %rd5, %rd64;
	mov.b32 	%r87, 0;
	st.local.u32 	[%rd65], %r87;
	st.local.u32 	[%rd65+4], %r87;
	st.local.u32 	[%rd65+8], %r87;
	st.local.u32 	[%rd65+12], %r87;
	add.s32 	%r280, %r280, 4;
$L__BB0_26:
	setp.eq.s32 	%p19, %r21, 0;
	@%p19 bra 	$L__BB0_30;
	setp.eq.s32 	%p20, %r21, 1;
	mul.wide.u32 	%rd66, %r280, 4;
	add.s64 	%rd14, %rd5, %rd66;
	mov.b32 	%r88, 0;
	st.local.u32 	[%rd14], %r88;
	@%p20 bra 	$L__BB0_30;
	setp.eq.s32 	%p21, %r21, 2;
	mov.b32 	%r89, 0;
	st.local.u32 	[%rd14+4], %r89;
	@%p21 bra 	$L__BB0_30;
	mov.b32 	%r90, 0;
	st.local.u32 	[%rd14+8], %r90;
$L__BB0_30:
	setp.lt.s32 	%p22, %r5, 1;
	mov.b32 	%r286, 0;
	@%p22 bra 	$L__BB0_34;
	mov.b32 	%r285, 0;
	mov.u64 	%rd111, %rd109;
	mov.u32 	%r286, %r285;
$L__BB0_32:
	or.b64  	%rd67, %rd111, %rd6;
	and.b64  	%rd68, %rd67, -4294967296;
	setp.ne.s64 	%p23, %rd68, 0;
	@%p23 bra 	$L__BB0_54;
	cvt.u32.u64 	%r93, %rd6;
	cvt.u32.u64 	%r94, %rd111;
	div.u32 	%r95, %r94, %r93;
	mul.lo.s32 	%r96, %r95, %r93;
	sub.s32 	%r97, %r94, %r96;
	cvt.u64.u32 	%rd111, %r95;
	cvt.u64.u32 	%rd113, %r97;
	bra.uni 	$L__BB0_55;
$L__BB0_34:
	setp.lt.s32 	%p31, %r4, 1;
	@%p31 bra 	$L__BB0_49;
	setp.lt.u32 	%p32, %r4, 16;
	mov.b32 	%r300, 1;
	mov.b32 	%r295, 0;
	@%p32 bra 	$L__BB0_38;
	mov.b32 	%r300, 1;
	mov.b32 	%r289, 0;
$L__BB0_37:
	.pragma "nounroll";
	mul.wide.u32 	%rd91, %r289, 4;
	add.s64 	%rd92, %rd5, %rd91;
	ld.local.v4.u32 	{%r129, %r130, %r131, %r132}, [%rd92];
	add.s64 	%rd93, %rd4, %rd91;
	ld.local.v4.u32 	{%r137, %r138, %r139, %r140}, [%rd93];
	setp.eq.s32 	%p33, %r129, %r137;
	setp.eq.s32 	%p34, %r130, %r138;
	setp.eq.s32 	%p35, %r131, %r139;
	setp.eq.s32 	%p36, %r132, %r140;
	ld.local.v4.u32 	{%r145, %r146, %r147, %r148}, [%rd92+16];
	ld.local.v4.u32 	{%r153, %r154, %r155, %r156}, [%rd93+16];
	setp.eq.s32 	%p37, %r145, %r153;
	setp.eq.s32 	%p38, %r146, %r154;
	setp.eq.s32 	%p39, %r147, %r155;
	setp.eq.s32 	%p40, %r148, %r156;
	ld.local.v4.u32 	{%r161, %r162, %r163, %r164}, [%rd92+32];
	ld.local.v4.u32 	{%r169, %r170, %r171, %r172}, [%rd93+32];
	setp.eq.s32 	%p41, %r161, %r169;
	setp.eq.s32 	%p42, %r162, %r170;
	setp.eq.s32 	%p43, %r163, %r171;
	setp.eq.s32 	%p44, %r164, %r172;
	ld.local.v4.u32 	{%r177, %r178, %r179, %r180}, [%rd92+48];
	ld.local.v4.u32 	{%r185, %r186, %r187, %r188}, [%rd93+48];
	setp.eq.s32 	%p45, %r177, %r185;
	setp.eq.s32 	%p46, %r178, %r186;
	setp.eq.s32 	%p47, %r179, %r187;
	setp.eq.s32 	%p48, %r180, %r188;
	selp.b32 	%r193, %r300, 0, %p33;
	selp.b32 	%r194, %r193, 0, %p34;
	selp.b32 	%r195, %r194, 0, %p35;
	selp.b32 	%r196, %r195, 0, %p36;
	selp.b32 	%r197, %r196, 0, %p37;
	selp.b32 	%r198, %r197, 0, %p38;
	selp.b32 	%r199, %r198, 0, %p39;
	selp.b32 	%r200, %r199, 0, %p40;
	selp.b32 	%r201, %r200, 0, %p41;
	selp.b32 	%r202, %r201, 0, %p42;
	selp.b32 	%r203, %r202, 0, %p43;
	selp.b32 	%r204, %r203, 0, %p44;
	selp.b32 	%r205, %r204, 0, %p45;
	selp.b32 	%r206, %r205, 0, %p46;
	selp.b32 	%r207, %r206, 0, %p47;
	selp.b32 	%r300, %r207, 0, %p48;
	add.s32 	%r289, %r289, 16;
	and.b32  	%r295, %r4, 2147483632;
	setp.ne.s32 	%p49, %r289, %r295;
	@%p49 bra 	$L__BB0_37;
$L__BB0_38:
	setp.eq.s32 	%p50, %r19, 0;
	@%p50 bra 	$L__BB0_48;
	add.s32 	%r209, %r19, -1;
	setp.lt.u32 	%p51, %r209, 7;
	@%p51 bra 	$L__BB0_41;
	mul.wide.u32 	%rd94, %r295, 4;
	add.s64 	%rd95, %rd5, %rd94;
	ld.local.u32 	%r210, [%rd95];
	add.s64 	%rd96, %rd4, %rd94;
	ld.local.u32 	%r212, [%rd96];
	setp.eq.s32 	%p52, %r210, %r212;
	ld.local.u32 	%r214, [%rd95+4];
	ld.local.u32 	%r216, [%rd96+4];
	setp.eq.s32 	%p53, %r214, %r216;
	ld.local.u32 	%r218, [%rd95+8];
	ld.local.u32 	%r220, [%rd96+8];
	setp.eq.s32 	%p54, %r218, %r220;
	ld.local.u32 	%r222, [%rd95+12];
	ld.local.u32 	%r224, [%rd96+12];
	setp.eq.s32 	%p55, %r222, %r224;
	ld.local.u32 	%r226, [%rd95+16];
	ld.local.u32 	%r228, [%rd96+16];
	setp.eq.s32 	%p56, %r226, %r228;
	ld.local.u32 	%r230, [%rd95+20];
	ld.local.u32 	%r232, [%rd96+20];
	setp.eq.s32 	%p57, %r230, %r232;
	ld.local.u32 	%r234, [%rd95+24];
	ld.local.u32 	%r236, [%rd96+24];
	setp.eq.s32 	%p58, %r234, %r236;
	ld.local.u32 	%r238, [%rd95+28];
	ld.local.u32 	%r239, [%rd96+28];
	setp.eq.s32 	%p59, %r238, %r239;
	selp.b32 	%r240, %r300, 0, %p52;
	selp.b32 	%r241, %r240, 0, %p53;
	selp.b32 	%r242, %r241, 0, %p54;
	selp.b32 	%r243, %r242, 0, %p55;
	selp.b32 	%r244, %r243, 0, %p56;
	selp.b32 	%r245, %r244, 0, %p57;
	selp.b32 	%r246, %r245, 0, %p58;
	selp.b32 	%r300, %r246, 0, %p59;
	add.s32 	%r295, %r295, 8;
$L__BB0_41:
	setp.eq.s32 	%p60, %r20, 0;
	@%p60 bra 	$L__BB0_48;
	add.s32 	%r248, %r20, -1;
	setp.lt.u32 	%p61, %r248, 3;
	@%p61 bra 	$L__BB0_44;
	mul.wide.u32 	%rd97, %r295, 4;
	add.s64 	%rd98, %rd5, %rd97;
	ld.local.u32 	%r249, [%rd98];
	add.s64 	%rd99, %rd4, %rd97;
	ld.local.u32 	%r251, [%rd99];
	setp.eq.s32 	%p62, %r249, %r251;
	ld.local.u32 	%r253, [%rd98+4];
	ld.local.u32 	%r255, [%rd99+4];
	setp.eq.s32 	%p63, %r253, %r255;
	ld.local.u32 	%r257, [%rd98+8];
	ld.local.u32 	%r259, [%rd99+8];
	setp.eq.s32 	%p64, %r257, %r259;
	ld.local.u32 	%r261, [%rd98+12];
	ld.local.u32 	%r262, [%rd99+12];
	setp.eq.s32 	%p65, %r261, %r262;
	selp.b32 	%r263, %r300, 0, %p62;
	selp.b32 	%r264, %r263, 0, %p63;
	selp.b32 	%r265, %r264, 0, %p64;
	selp.b32 	%r300, %r265, 0, %p65;
	add.s32 	%r295, %r295, 4;
$L__BB0_44:
	setp.eq.s32 	%p66, %r21, 0;
	@%p66 bra 	$L__BB0_48;
	setp.eq.s32 	%p67, %r21, 1;
	mul.wide.u32 	%rd100, %r295, 4;
	add.s64 	%rd25, %rd5, %rd100;
	ld.local.u32 	%r266, [%rd25];
	add.s64 	%rd26, %rd4, %rd100;
	ld.local.u32 	%r267, [%rd26];
	setp.eq.s32 	%p68, %r266, %r267;
	selp.b32 	%r300, %r300, 0, %p68;
	@%p67 bra 	$L__BB0_48;
	setp.eq.s32 	%p69, %r21, 2;
	ld.local.u32 	%r268, [%rd25+4];
	ld.local.u32 	%r269, [%rd26+4];
	setp.eq.s32 	%p70, %r268, %r269;
	selp.b32 	%r300, %r300, 0, %p70;
	@%p69 bra 	$L__BB0_48;
	ld.local.u32 	%r270, [%rd25+8];
	ld.local.u32 	%r271, [%rd26+8];
	setp.eq.s32 	%p71, %r270, %r271;
	selp.b32 	%r300, %r300, 0, %p71;
$L__BB0_48:
	setp.eq.s32 	%p72, %r300, 0;
	@%p72 bra 	$L__BB0_50;
$L__BB0_49:
	atom.shared.min.s32 	%r272, [_ZZ14solve_machinesE16sharedBestResult], %r286;
$L__BB0_50:
	mov.u32 	%r273, %ntid.x;
	cvt.u64.u32 	%rd101, %r273;
	add.s64 	%rd109, %rd109, %rd101;
	setp.lt.s64 	%p73, %rd109, %rd108;
	@%p73 bra 	$L__BB0_16;
$L__BB0_51:
	setp.ne.s32 	%p74, %r2, 0;
	bar.sync 	0;
	@%p74 bra 	$L__BB0_65;
	ld.shared.u32 	%r66, [_ZZ14solve_machinesE16sharedBestResult];
	setp.ne.s32 	%p75, %r66, 99999;
	@%p75 bra 	$L__BB0_64;
	mul.wide.u32 	%rd104, %r1, 4;
	add.s64 	%rd105, %rd3, %rd104;
	mov.b32 	%r274, 0;
	st.global.u32 	[%rd105], %r274;
	bra.uni 	$L__BB0_65;
$L__BB0_54:
	div.s64 	%rd20, %rd111, %rd6;
	mul.lo.s64 	%rd69, %rd20, %rd6;
	sub.s64 	%rd113, %rd111, %rd69;
	mov.u64 	%rd111, %rd20;
$L__BB0_55:
	ld.param.u64 	%rd106, [solve_machines_param_4];
	cvt.u32.u64 	%r34, %rd113;
	add.s32 	%r286, %r286, %r34;
	add.s32 	%r98, %r285, %r6;
	cvta.to.global.u64 	%rd70, %rd106;
	mul.wide.s32 	%rd71, %r98, 4;
	add.s64 	%rd72, %rd70, %rd71;
	ld.global.u32 	%r36, [%rd72];
	add.s64 	%rd73, %rd11, %rd71;
	ld.global.u32 	%r37, [%rd73];
	setp.lt.s32 	%p24, %r37, 1;
	@%p24 bra 	$L__BB0_63;
	and.b32  	%r38, %r37, 3;
	setp.lt.u32 	%p25, %r37, 4;
	mov.b32 	%r288, 0;
	@%p25 bra 	$L__BB0_59;
	and.b32  	%r288, %r37, 2147483644;
	mov.b32 	%r287, 0;
$L__BB0_58:
	add.s32 	%r101, %r287, %r36;
	mul.wide.s32 	%rd74, %r101, 4;
	add.s64 	%rd75, %rd2, %rd74;
	ld.global.u32 	%r102, [%rd75];
	mul.wide.s32 	%rd76, %r102, 4;
	add.s64 	%rd77, %rd5, %rd76;
	ld.local.u32 	%r103, [%rd77];
	add.s32 	%r104, %r103, %r34;
	st.local.u32 	[%rd77], %r104;
	ld.global.u32 	%r105, [%rd75+4];
	mul.wide.s32 	%rd78, %r105, 4;
	add.s64 	%rd79, %rd5, %rd78;
	ld.local.u32 	%r106, [%rd79];
	add.s32 	%r107, %r106, %r34;
	st.local.u32 	[%rd79], %r107;
	ld.global.u32 	%r108, [%rd75+8];
	mul.wide.s32 	%rd80, %r108, 4;
	add.s64 	%rd81, %rd5, %rd80;
	ld.local.u32 	%r109, [%rd81];
	add.s32 	%r110, %r109, %r34;
	st.local.u32 	[%rd81], %r110;
	ld.global.u32 	%r111, [%rd75+12];
	mul.wide.s32 	%rd82, %r111, 4;
	add.s64 	%rd83, %rd5, %rd82;
	ld.local.u32 	%r112, [%rd83];
	add.s32 	%r113, %r112, %r34;
	st.local.u32 	[%rd83], %r113;
	add.s32 	%r287, %r287, 4;
	setp.ne.s32 	%p26, %r287, %r288;
	@%p26 bra 	$L__BB0_58;
$L__BB0_59:
	setp.eq.s32 	%p27, %r38, 0;
	@%p27 bra 	$L__BB0_63;
	add.s32 	%r114, %r288, %r36;
	mul.wide.s32 	%rd84, %r114, 4;
	add.s64 	%rd24, %rd2, %rd84;
	ld.global.u32 	%r115, [%rd24];
	mul.wide.s32 	%rd85, %r115, 4;
	add.s64 	%rd86, %rd5, %rd85;
	ld.local.u32 	%r116, [%rd86];
	add.s32 	%r117, %r116, %r34;
	st.local.u32 	[%rd86], %r117;
	setp.eq.s32 	%p28, %r38, 1;
	@%p28 bra 	$L__BB0_63;
	ld.global.u32 	%r118, [%rd24+4];
	mul.wide.s32 	%rd87, %r118, 4;
	add.s64 	%rd88, %rd5, %rd87;
	ld.local.u32 	%r119, [%rd88];
	add.s32 	%r120, %r119, %r34;
	st.local.u32 	[%rd88], %r120;
	setp.eq.s32 	%p29, %r38, 2;
	@%p29 bra 	$L__BB0_63;
	ld.global.u32 	%r121, [%rd24+8];
	mul.wide.s32 	%rd89, %r121, 4;
	add.s64 	%rd90, %rd5, %rd89;
	ld.local.u32 	%r122, [%rd90];
	add.s32 	%r123, %r122, %r34;
	st.local.u32 	[%rd90], %r123;
$L__BB0_63:
	add.s32 	%r285, %r285, 1;
	setp.eq.s32 	%p30, %r285, %r5;
	@%p30 bra 	$L__BB0_34;
	bra.uni 	$L__BB0_32;
$L__BB0_64:
	mul.wide.u32 	%rd102, %r1, 4;
	add.s64 	%rd103, %rd3, %rd102;
	st.global.u32 	[%rd103], %r66;
$L__BB0_65:
	ret;

}


// ===== COMPILED SASS (sm_100) =====

	.target	sm_100

	.elftype	@"ET_EXEC"


//--------------------- .note.nv.tkinfo           --------------------------
	.section	.note.nv.tkinfo,"",@"SHT_NOTE"
	.sectionflags	@"SHF_NOTE_NV_TKINFO"
	.tkinfo
        /*0018*/ 	.word	0x00000002
        /*0030*/ 	.string	""
        /*0030*/ 	.string	"ptxas"
        /*0030*/ 	.string	"Cuda compilation tools, release 13.0, V13.0.88"
        /*0030*/ 	.string	"Build cuda_13.0.r13.0/compiler.36424714_0"
        /*0030*/ 	.string	"-arch sm_100 -m 64 "



//--------------------- .note.nv.cuinfo           --------------------------
	.section	.note.nv.cuinfo,"",@"SHT_NOTE"
	.sectionflags	@"SHF_NOTE_NV_CUINFO"
        /*0018*/ 	.short	0x0002
        /*001a*/ 	.short	0x0064
        /*001c*/ 	.short	0x0082
	.zero		2


//--------------------- .nv.info                  --------------------------
	.section	.nv.info,"",@"SHT_CUDA_INFO"
	.align	4


	//----- nvinfo : EIATTR_REGCOUNT
	.align		4
        /*0000*/ 	.byte	0x04, 0x2f
        /*0002*/ 	.short	(.L_1 - .L_0)
	.align		4
.L_0:
        /*0004*/ 	.word	index@(solve_machines)
        /*0008*/ 	.word	0x00000020


	//----- nvinfo : EIATTR_FRAME_SIZE
	.align		4
.L_1:
        /*000c*/ 	.byte	0x04, 0x11
        /*000e*/ 	.short	(.L_3 - .L_2)
	.align		4
.L_2:
        /*0010*/ 	.word	index@($__internal_0_$__cuda_sm20_div_s64)
        /*0014*/ 	.word	0x00000100


	//----- nvinfo : EIATTR_FRAME_SIZE
	.align		4
.L_3:
        /*0018*/ 	.byte	0x04, 0x11
        /*001a*/ 	.short	(.L_5 - .L_4)
	.align		4
.L_4:
        /*001c*/ 	.word	index@(solve_machines)
        /*0020*/ 	.word	0x00000100


	//----- nvinfo : EIATTR_MIN_STACK_SIZE
	.align		4
.L_5:
        /*0024*/ 	.byte	0x04, 0x12
        /*0026*/ 	.short	(.L_7 - .L_6)
	.align		4
.L_6:
        /*0028*/ 	.word	index@(solve_machines)
        /*002c*/ 	.word	0x00000100
.L_7:


//--------------------- .nv.compat                --------------------------
	.section	.nv.compat,"",@"SHT_CUDA_COMPAT_INFO"
	.align	4
        /*0000*/ 	.byte	0x02, 0x09, 0x00, 0x00, 0x02, 0x02, 0x01, 0x00, 0x02, 0x05, 0x05, 0x00, 0x03, 0x07, 0x01, 0x01
        /*0010*/ 	.byte	0x02, 0x03, 0x00, 0x00, 0x02, 0x06, 0x01, 0x00, 0x04, 0x0b, 0x08, 0x00, 0x09, 0x00, 0x00, 0x00
        /*0020*/ 	.byte	0x00, 0x00, 0x00, 0x00


//--------------------- .nv.info.solve_machines   --------------------------
	.section	.nv.info.solve_machines,"",@"SHT_CUDA_INFO"
	.sectionflags	@""
	.align	4


	//----- nvinfo : EIATTR_CUDA_API_VERSION
	.align		4
        /*0000*/ 	.byte	0x04, 0x37
        /*0002*/ 	.short	(.L_9 - .L_8)
.L_8:
        /*0004*/ 	.word	0x00000082


	//----- nvinfo : EIATTR_KPARAM_INFO
	.align		4
.L_9:
        /*0008*/ 	.byte	0x04, 0x17
        /*000a*/ 	.short	(.L_11 - .L_10)
.L_10:
        /*000c*/ 	.word	0x00000000
        /*0010*/ 	.short	0x000a
        /*0012*/ 	.short	0x0050
        /*0014*/ 	.byte	0x00, 0xf0, 0x11, 0x00


	//----- nvinfo : EIATTR_KPARAM_INFO
	.align		4
.L_11:
        /*0018*/ 	.byte	0x04, 0x17
        /*001a*/ 	.short	(.L_13 - .L_12)
.L_12:
        /*001c*/ 	.word	0x00000000
        /*0020*/ 	.short	0x0009
        /*0022*/ 	.short	0x0048
        /*0024*/ 	.byte	0x00, 0xf5, 0x21, 0x00


	//----- nvinfo : EIATTR_KPARAM_INFO
	.align		4
.L_13:
        /*0028*/ 	.byte	0x04, 0x17
        /*002a*/ 	.short	(.L_15 - .L_14)
.L_14:
        /*002c*/ 	.word	0x00000000
        /*0030*/ 	.short	0x0008
        /*0032*/ 	.short	0x0040
        /*0034*/ 	.byte	0x00, 0xf5, 0x21, 0x00


	//----- nvinfo : EIATTR_KPARAM_INFO
	.align		4
.L_15:
        /*0038*/ 	.byte	0x04, 0x17
        /*003a*/ 	.short	(.L_17 - .L_16)
.L_16:
        /*003c*/ 	.word	0x00000000
        /*0040*/ 	.short	0x0007
        /*0042*/ 	.short	0x0038
        /*0044*/ 	.byte	0x00, 0xf5, 0x21, 0x00


	//----- nvinfo : EIATTR_KPARAM_INFO
	.align		4
.L_17:
        /*0048*/ 	.byte	0x04, 0x17
        /*004a*/ 	.short	(.L_19 - .L_18)
.L_18:
        /*004c*/ 	.word	0x00000000
        /*0050*/ 	.short	0x0006
        /*0052*/ 	.short	0x0030
        /*0054*/ 	.byte	0x00, 0xf5, 0x21, 0x00


	//----- nvinfo : EIATTR_KPARAM_INFO
	.align		4
.L_19:
        /*0058*/ 	.byte	0x04, 0x17
        /*005a*/ 	.short	(.L_21 - .L_20)
.L_20:
        /*005c*/ 	.word	0x00000000
        /*0060*/ 	.short	0x0005
        /*0062*/ 	.short	0x0028
        /*0064*/ 	.byte	0x00, 0xf5, 0x21, 0x00


	//----- nvinfo : EIATTR_KPARAM_INFO
	.align		4
.L_21:
        /*0068*/ 	.byte	0x04, 0x17
        /*006a*/ 	.short	(.L_23 - .L_22)
.L_22:
        /*006c*/ 	.word	0x00000000
        /*0070*/ 	.short	0x0004
        /*0072*/ 	.short	0x0020
        /*0074*/ 	.byte	0x00, 0xf5, 0x21, 0x00


	//----- nvinfo : EIATTR_KPARAM_INFO
	.align		4
.L_23:
        /*0078*/ 	.byte	0x04, 0x17
        /*007a*/ 	.short	(.L_25 - .L_24)
.L_24:
        /*007c*/ 	.word	0x00000000
        /*0080*/ 	.short	0x0003
        /*0082*/ 	.short	0x0018
        /*0084*/ 	.byte	0x00, 0xf5, 0x21, 0x00


	//----- nvinfo : EIATTR_KPARAM_INFO
	.align		4
.L_25:
        /*0088*/ 	.byte	0x04, 0x17
        /*008a*/ 	.short	(.L_27 - .L_26)
.L_26:
        /*008c*/ 	.word	0x00000000
        /*0090*/ 	.short	0x0002
        /*0092*/ 	.short	0x0010
        /*0094*/ 	.byte	0x00, 0xf5, 0x21, 0x00


	//----- nvinfo : EIATTR_KPARAM_INFO
	.align		4
.L_27:
        /*0098*/ 	.byte	0x04, 0x17
        /*009a*/ 	.short	(.L_29 - .L_28)
.L_28:
        /*009c*/ 	.word	0x00000000
        /*00a0*/ 	.short	0x0001
        /*00a2*/ 	.short	0x0008
        /*00a4*/ 	.byte	0x00, 0xf5, 0x21, 0x00


	//----- nvinfo : EIATTR_KPARAM_INFO
	.align		4
.L_29:
        /*00a8*/ 	.byte	0x04, 0x17
        /*00aa*/ 	.short	(.L_31 - .L_30)
.L_30:
        /*00ac*/ 	.word	0x00000000
        /*00b0*/ 	.short	0x0000
        /*00b2*/ 	.short	0x0000
        /*00b4*/ 	.byte	0x00, 0xf5, 0x21, 0x00


	//----- nvinfo : EIATTR_SPARSE_MMA_MASK
	.align		4
.L_31:
        /*00b8*/ 	.byte	0x03, 0x50
        /*00ba*/ 	.short	0x0000


	//----- nvinfo : EIATTR_MAXREG_COUNT
	.align		4
        /*00bc*/ 	.byte	0x03, 0x1b
        /*00be*/ 	.short	0x00ff


	//----- nvinfo : EIATTR_NUM_BARRIERS
	.align		4
        /*00c0*/ 	.byte	0x02, 0x4c
        /*00c2*/ 	.byte	0x01
	.zero		1


	//----- nvinfo : EIATTR_MERCURY_ISA_VERSION
	.align		4
        /*00c4*/ 	.byte	0x03, 0x5f
        /*00c6*/ 	.short	0x0101


	//----- nvinfo : EIATTR_INT_WARP_WIDE_INSTR_OFFSETS
	.align		4
        /*00c8*/ 	.byte	0x04, 0x31
        /*00ca*/ 	.short	(.L_33 - .L_32)


	//   ....[0]....
.L_32:
        /*00cc*/ 	.word	0x00002520


	//   ....[1]....
        /*00d0*/ 	.word	0x00002530


	//----- nvinfo : EIATTR_VRC_CTA_INIT_COUNT
	.align		4
.L_33:
        /*00d4*/ 	.byte	0x02, 0x4a
	.zero		1
	.zero		1


	//----- nvinfo : EIATTR_EXIT_INSTR_OFFSETS
	.align		4
        /*00d8*/ 	.byte	0x04, 0x1c
        /*00da*/ 	.short	(.L_35 - .L_34)


	//   ....[0]....
.L_34:
        /*00dc*/ 	.word	0x00000050


	//   ....[1]....
        /*00e0*/ 	.word	0x00002650


	//   ....[2]....
        /*00e4*/ 	.word	0x000026e0


	//   ....[3]....
        /*00e8*/ 	.word	0x00002720


	//----- nvinfo : EIATTR_CRS_STACK_SIZE
	.align		4
.L_35:
        /*00ec*/ 	.byte	0x04, 0x1e
        /*00ee*/ 	.short	(.L_37 - .L_36)
.L_36:
        /*00f0*/ 	.word	0x00000000


	//----- nvinfo : EIATTR_CBANK_PARAM_SIZE
	.align		4
.L_37:
        /*00f4*/ 	.byte	0x03, 0x19
        /*00f6*/ 	.short	0x0054


	//----- nvinfo : EIATTR_PARAM_CBANK
	.align		4
        /*00f8*/ 	.byte	0x04, 0x0a
        /*00fa*/ 	.short	(.L_39 - .L_38)
	.align		4
.L_38:
        /*00fc*/ 	.word	index@(.nv.constant0.solve_machines)
        /*0100*/ 	.short	0x0380
        /*0102*/ 	.short	0x0054


	//----- nvinfo : EIATTR_SW_WAR
	.align		4
.L_39:
        /*0104*/ 	.byte	0x04, 0x36
        /*0106*/ 	.short	(.L_41 - .L_40)
.L_40:
        /*0108*/ 	.word	0x00000008
.L_41:


//--------------------- .nv.callgraph             --------------------------
	.section	.nv.callgraph,"",@"SHT_CUDA_CALLGRAPH"
	.align	4
	.sectionentsize	8
	.align		4
        /*0000*/ 	.word	0x00000000
	.align		4
        /*0004*/ 	.word	0xffffffff
	.align		4
        /*0008*/ 	.word	0x00000000
	.align		4
        /*000c*/ 	.word	0xfffffffe
	.align		4
        /*0010*/ 	.word	0x00000000
	.align		4
        /*0014*/ 	.word	0xfffffffd
	.align		4
        /*0018*/ 	.word	0x00000000
	.align		4
        /*001c*/ 	.word	0xfffffffc


//--------------------- .text.solve_machines      --------------------------
	.section	.text.solve_machines,"ax",@progbits
	.align	128
        .global         solve_machines
        .type           solve_machines,@function
        .size           solve_machines,(.L_x_34 - solve_machines)
        .other          solve_machines,@"STO_CUDA_ENTRY STV_DEFAULT"
solve_machines:
.text.solve_machines:
[----:B------:R-:W0:Y:S01]  /*0000*/  LDC R1, c[0x0][0x37c] ;  /* 0x0000df00ff017b82 */ /* 0x000e220000000800 */
[----:B------:R-:W1:Y:S01]  /*0010*/  S2R R21, SR_CTAID.X ;  /* 0x0000000000157919 */ /* 0x000e620000002500 */
[----:B------:R-:W1:Y:S01]  /*0020*/  LDCU UR4, c[0x0][0x3d0] ;  /* 0x00007a00ff0477ac */ /* 0x000e620008000800 */
[----:B0-----:R-:W-:Y:S01]  /*0030*/  VIADD R1, R1, 0xffffff00 ;  /* 0xffffff0001017836 */ /* 0x001fe20000000000 */
[----:B-1----:R-:W-:-:S13]  /*0040*/  ISETP.GE.AND P0, PT, R21, UR4, PT ;  /* 0x0000000415007c0c */ /* 0x002fda000bf06270 */
[----:B------:R-:W-:Y:S05]  /*0050*/  @P0 EXIT ;  /* 0x000000000000094d */ /* 0x000fea0003800000 */
[----:B------:R-:W0:Y:S01]  /*0060*/  LDC.64 R26, c[0x0][0x390] ;  /* 0x0000e400ff1a7b82 */ /* 0x000e220000000a00 */
[----:B------:R-:W1:Y:S07]  /*0070*/  LDCU.64 UR16, c[0x0][0x358] ;  /* 0x00006b00ff1077ac */ /* 0x000e6e0008000a00 */
[----:B------:R-:W2:Y:S08]  /*0080*/  LDC.64 R8, c[0x0][0x3c0] ;  /* 0x0000f000ff087b82 */ /* 0x000eb00000000a00 */
[----:B------:R-:W3:Y:S01]  /*0090*/  LDC.64 R2, c[0x0][0x388] ;  /* 0x0000e200ff027b82 */ /* 0x000ee20000000a00 */
[----:B0-----:R-:W-:-:S07]  /*00a0*/  IMAD.WIDE.U32 R26, R21, 0x4, R26 ;  /* 0x00000004151a7825 */ /* 0x001fce00078e001a */
[----:B------:R-:W0:Y:S01]  /*00b0*/  LDC.64 R4, c[0x0][0x3b0] ;  /* 0x0000ec00ff047b82 */ /* 0x000e220000000a00 */
[----:B-1----:R-:W4:Y:S01]  /*00c0*/  LDG.E R26, desc[UR16][R26.64] ;  /* 0x000000101a1a7981 */ /* 0x002f22000c1e1900 */
[----:B--2---:R-:W-:-:S06]  /*00d0*/  IMAD.WIDE.U32 R8, R21, 0x4, R8 ;  /* 0x0000000415087825 */ /* 0x004fcc00078e0008 */
[----:B------:R-:W1:Y:S01]  /*00e0*/  LDC.64 R6, c[0x0][0x3b8] ;  /* 0x0000ee00ff067b82 */ /* 0x000e620000000a00 */
[----:B------:R2:W4:Y:S01]  /*00f0*/  LDG.E R8, desc[UR16][R8.64] ;  /* 0x0000001008087981 */ /* 0x000522000c1e1900 */
[----:B------:R-:W3:Y:S02]  /*0100*/  S2R R20, SR_TID.X ;  /* 0x0000000000147919 */ /* 0x000ee40000002100 */
[----:B---3--:R-:W-:-:S13]  /*0110*/  ISETP.NE.AND P0, PT, R20, RZ, PT ;  /* 0x000000ff1400720c */ /* 0x008fda0003f05270 */
[----:B------:R-:W3:Y:S01]  /*0120*/  @!P0 S2R R11, SR_CgaCtaId ;  /* 0x00000000000b8919 */ /* 0x000ee20000008800 */
[----:B------:R-:W-:Y:S01]  /*0130*/  @!P0 MOV R0, 0x400 ;  /* 0x0000040000008802 */ /* 0x000fe20000000f00 */
[----:B--2---:R-:W-:Y:S02]  /*0140*/  @!P0 IMAD.MOV.U32 R9, RZ, RZ, 0x1869f ;  /* 0x0001869fff098424 */ /* 0x004fe400078e00ff */
[----:B------:R-:W-:-:S04]  /*0150*/  IMAD.WIDE.U32 R2, R21, 0x4, R2 ;  /* 0x0000000415027825 */ /* 0x000fc800078e0002 */
[C---:B0-----:R-:W-:Y:S01]  /*0160*/  IMAD.WIDE.U32 R4, R21.reuse, 0x4, R4 ;  /* 0x0000000415047825 */ /* 0x041fe200078e0004 */
[----:B------:R0:W5:Y:S03]  /*0170*/  LDG.E R17, desc[UR16][R2.64] ;  /* 0x0000001002117981 */ /* 0x000166000c1e1900 */
[----:B-1----:R-:W-:Y:S01]  /*0180*/  IMAD.WIDE.U32 R6, R21, 0x4, R6 ;  /* 0x0000000415067825 */ /* 0x002fe200078e0006 */
[----:B------:R0:W5:Y:S04]  /*0190*/  LDG.E R25, desc[UR16][R4.64] ;  /* 0x0000001004197981 */ /* 0x000168000c1e1900 */
[----:B------:R0:W5:Y:S01]  /*01a0*/  LDG.E R24, desc[UR16][R6.64] ;  /* 0x0000001006187981 */ /* 0x000162000c1e1900 */
[----:B---3--:R-:W-:-:S05]  /*01b0*/  @!P0 LEA R0, R11, R0, 0x18 ;  /* 0x000000000b008211 */ /* 0x008fca00078ec0ff */
[----:B------:R0:W-:Y:S01]  /*01c0*/  @!P0 STS [R0], R9 ;  /* 0x0000000900008388 */ /* 0x0001e20000000800 */
[----:B------:R-:W-:Y:S01]  /*01d0*/  BAR.SYNC.DEFER_BLOCKING 0x0 ;  /* 0x0000000000007b1d */ /* 0x000fe20000010000 */
[----:B----4-:R-:W-:Y:S02]  /*01e0*/  ISETP.GE.AND P0, PT, R26, 0x1, PT ;  /* 0x000000011a00780c */ /* 0x010fe40003f06270 */
[----:B------:R-:W-:-:S11]  /*01f0*/  R2UR UR5, R8 ;  /* 0x00000000080572ca */ /* 0x000fd600000e0000 */
[----:B0-----:R-:W-:Y:S05]  /*0200*/  @!P0 BRA `(.L_x_0) ;  /* 0x00000004009c8947 */ /* 0x001fea0003800000 */
[C---:B------:R-:W-:Y:S01]  /*0210*/  ISETP.GE.U32.AND P0, PT, R26.reuse, 0x4, PT ;  /* 0x000000041a00780c */ /* 0x040fe20003f06070 */
[----:B------:R-:W-:Y:S01]  /*0220*/  IMAD.MOV.U32 R3, RZ, RZ, RZ ;  /* 0x000000ffff037224 */ /* 0x000fe200078e00ff */
[----:B------:R-:W-:-:S11]  /*0230*/  LOP3.LUT R2, R26, 0x3, RZ, 0xc0, !PT ;  /* 0x000000031a027812 */ /* 0x000fd600078ec0ff */
[----:B------:R-:W-:Y:S05]  /*0240*/  @!P0 BRA `(.L_x_1) ;  /* 0x0000000400588947 */ /* 0x000fea0003800000 */
[----:B------:R-:W-:Y:S01]  /*0250*/  LOP3.LUT R3, R26, 0x7ffffffc, RZ, 0xc0, !PT ;  /* 0x7ffffffc1a037812 */ /* 0x000fe200078ec0ff */
[----:B------:R-:W-:-:S03]  /*0260*/  IMAD.MOV.U32 R0, RZ, RZ, RZ ;  /* 0x000000ffff007224 */ /* 0x000fc600078e00ff */
[----:B------:R-:W-:-:S13]  /*0270*/  ISETP.GT.AND P0, PT, R3, RZ, PT ;  /* 0x000000ff0300720c */ /* 0x000fda0003f04270 */
[----:B------:R-:W-:Y:S05]  /*0280*/  @!P0 BRA `(.L_x_2) ;  /* 0x0000000400188947 */ /* 0x000fea0003800000 */
[----:B------:R-:W-:Y:S01]  /*0290*/  IMAD.IADD R4, R3, 0x1, -R0 ;  /* 0x0000000103047824 */ /* 0x000fe200078e0a00 */
[----:B------:R-:W-:-:S04]  /*02a0*/  PLOP3.LUT P0, PT, PT, PT, PT, 0x80, 0x8 ;  /* 0x000000000008781c */ /* 0x000fc80003f0f070 */
[----:B------:R-:W-:-:S13]  /*02b0*/  ISETP.GT.AND P1, PT, R4, 0xc, PT ;  /* 0x0000000c0400780c */ /* 0x000fda0003f24270 */
[----:B------:R-:W-:Y:S05]  /*02c0*/  @!P1 BRA `(.L_x_3) ;  /* 0x0000000000a49947 */ /* 0x000fea0003800000 */
[----:B------:R-:W-:Y:S01]  /*02d0*/  PLOP3.LUT P0, PT, PT, PT, PT, 0x8, 0x80 ;  /* 0x000000000080781c */ /* 0x000fe20003f0e170 */
[----:B------:R-:W-:-:S12]  /*02e0*/  VIADD R19, R3, 0xfffffff4 ;  /* 0xfffffff403137836 */ /* 0x000fd80000000000 */
.L_x_4:
[----:B0-----:R-:W0:Y:S01]  /*02f0*/  LDC.64 R22, c[0x0][0x380] ;  /* 0x0000e000ff167b82 */ /* 0x001e220000000a00 */
[----:B-----5:R-:W-:Y:S02]  /*0300*/  IMAD.IADD R29, R17, 0x1, R0 ;  /* 0x00000001111d7824 */ /* 0x020fe400078e0200 */
[----:B------:R-:W-:-:S04]  /*0310*/  VIADD R8, R0, 0x4 ;  /* 0x0000000400087836 */ /* 0x000fc80000000000 */
[----:B------:R-:W-:Y:S02]  /*0320*/  IMAD.IADD R11, R17, 0x1, R8 ;  /* 0x00000001110b7824 */ /* 0x000fe400078e0208 */
[----:B0-----:R-:W-:-:S05]  /*0330*/  IMAD.WIDE R28, R29, 0x4, R22 ;  /* 0x000000041d1c7825 */ /* 0x001fca00078e0216 */
[----:B------:R-:W2:Y:S01]  /*0340*/  LDG.E R12, desc[UR16][R28.64] ;  /* 0x000000101c0c7981 */ /* 0x000ea2000c1e1900 */
[----:B------:R-:W-:-:S03]  /*0350*/  IMAD.WIDE R10, R11, 0x4, R22 ;  /* 0x000000040b0a7825 */ /* 0x000fc600078e0216 */
[----:B------:R-:W2:Y:S04]  /*0360*/  LDG.E R13, desc[UR16][R28.64+0x4] ;  /* 0x000004101c0d7981 */ /* 0x000ea8000c1e1900 */
[----:B------:R-:W2:Y:S04]  /*0370*/  LDG.E R14, desc[UR16][R28.64+0x8] ;  /* 0x000008101c0e7981 */ /* 0x000ea8000c1e1900 */
[----:B------:R0:W2:Y:S04]  /*0380*/  LDG.E R15, desc[UR16][R28.64+0xc] ;  /* 0x00000c101c0f7981 */ /* 0x0000a8000c1e1900 */
[----:B------:R-:W3:Y:S04]  /*0390*/  LDG.E R4, desc[UR16][R10.64] ;  /* 0x000000100a047981 */ /* 0x000ee8000c1e1900 */
[----:B------:R-:W3:Y:S04]  /*03a0*/  LDG.E R5, desc[UR16][R10.64+0x4] ;  /* 0x000004100a057981 */ /* 0x000ee8000c1e1900 */
[----:B------:R-:W3:Y:S04]  /*03b0*/  LDG.E R6, desc[UR16][R10.64+0x8] ;  /* 0x000008100a067981 */ /* 0x000ee8000c1e1900 */
[----:B------:R-:W3:Y:S01]  /*03c0*/  LDG.E R7, desc[UR16][R10.64+0xc] ;  /* 0x00000c100a077981 */ /* 0x000ee2000c1e1900 */
[C---:B------:R-:W-:Y:S01]  /*03d0*/  IMAD R27, R0.reuse, 0x4, R1 ;  /* 0x00000004001b7824 */ /* 0x040fe200078e0201 */
[C---:B------:R-:W-:Y:S01]  /*03e0*/  IADD3 R18, PT, PT, R0.reuse, 0xc, RZ ;  /* 0x0000000c00127810 */ /* 0x040fe20007ffe0ff */
[----:B------:R-:W-:-:S02]  /*03f0*/  VIADD R16, R0, 0x8 ;  /* 0x0000000800107836 */ /* 0x000fc40000000000 */
[----:B------:R-:W-:Y:S02]  /*0400*/  IMAD R9, R8, 0x4, R1 ;  /* 0x0000000408097824 */ /* 0x000fe400078e0201 */
[----:B0-----:R-:W-:-:S04]  /*0410*/  IMAD.IADD R29, R17, 0x1, R16 ;  /* 0x00000001111d7824 */ /* 0x001fc800078e0210 */
[----:B------:R-:W-:-:S05]  /*0420*/  IMAD.WIDE R28, R29, 0x4, R22 ;  /* 0x000000041d1c7825 */ /* 0x000fca00078e0216 */
[----:B------:R-:W4:Y:S04]  /*0430*/  LDG.E R8, desc[UR16][R28.64] ;  /* 0x000000101c087981 */ /* 0x000f28000c1e1900 */
[----:B------:R-:W4:Y:S04]  /*0440*/  LDG.E R10, desc[UR16][R28.64+0x8] ;  /* 0x000008101c0a7981 */ /* 0x000f28000c1e1900 */
[----:B------:R-:W4:Y:S04]  /*0450*/  LDG.E R11, desc[UR16][R28.64+0xc] ;  /* 0x00000c101c0b7981 */ /* 0x000f28000c1e1900 */
[----:B--2---:R0:W-:Y:S02]  /*0460*/  STL.128 [R27], R12 ;  /* 0x0000000c1b007387 */ /* 0x0041e40000100c00 */
[----:B0-----:R-:W-:-:S02]  /*0470*/  IMAD.IADD R13, R17, 0x1, R18 ;  /* 0x00000001110d7824 */ /* 0x001fc400078e0212 */
[----:B---3--:R0:W-:Y:S02]  /*0480*/  STL.128 [R9], R4 ;  /* 0x0000000409007387 */ /* 0x0081e40000100c00 */
[----:B------:R-:W-:-:S05]  /*0490*/  IMAD.WIDE R22, R13, 0x4, R22 ;  /* 0x000000040d167825 */ /* 0x000fca00078e0216 */
[----:B------:R-:W2:Y:S04]  /*04a0*/  LDG.E R12, desc[UR16][R22.64] ;  /* 0x00000010160c7981 */ /* 0x000ea8000c1e1900 */
[----:B------:R-:W2:Y:S04]  /*04b0*/  LDG.E R13, desc[UR16][R22.64+0x4] ;  /* 0x00000410160d7981 */ /* 0x000ea8000c1e1900 */
[----:B0-----:R-:W4:Y:S04]  /*04c0*/  LDG.E R9, desc[UR16][R28.64+0x4] ;  /* 0x000004101c097981 */ /* 0x001f28000c1e1900 */
[----:B------:R-:W2:Y:S04]  /*04d0*/  LDG.E R14, desc[UR16][R22.64+0x8] ;  /* 0x00000810160e7981 */ /* 0x000ea8000c1e1900 */
[----:B------:R-:W2:Y:S01]  /*04e0*/  LDG.E R15, desc[UR16][R22.64+0xc] ;  /* 0x00000c10160f7981 */ /* 0x000ea2000c1e1900 */
[----:B------:R-:W-:-:S02]  /*04f0*/  IMAD R16, R16, 0x4, R1 ;  /* 0x0000000410107824 */ /* 0x000fc400078e0201 */
[----:B------:R-:W-:Y:S02]  /*0500*/  IMAD R18, R18, 0x4, R1 ;  /* 0x0000000412127824 */ /* 0x000fe400078e0201 */
[----:B------:R-:W-:-:S05]  /*0510*/  VIADD R0, R0, 0x10 ;  /* 0x0000001000007836 */ /* 0x000fca0000000000 */
[----:B------:R-:W-:Y:S01]  /*0520*/  ISETP.GE.AND P1, PT, R0, R19, PT ;  /* 0x000000130000720c */ /* 0x000fe20003f26270 */
[----:B----4-:R0:W-:Y:S04]  /*0530*/  STL.128 [R16], R8 ;  /* 0x0000000810007387 */ /* 0x0101e80000100c00 */
[----:B--2---:R0:W-:Y:S08]  /*0540*/  STL.128 [R18], R12 ;  /* 0x0000000c12007387 */ /* 0x0041f00000100c00 */
[----:B------:R-:W-:Y:S05]  /*0550*/  @!P1 BRA `(.L_x_4) ;  /* 0xfffffffc00649947 */ /* 0x000fea000383ffff */
.L_x_3:
[----:B------:R-:W-:-:S05]  /*0560*/  IMAD.IADD R4, R3, 0x1, -R0 ;  /* 0x0000000103047824 */ /* 0x000fca00078e0a00 */
[----:B------:R-:W-:-:S13]  /*0570*/  ISETP.GT.AND P1, PT, R4, 0x4, PT ;  /* 0x000000040400780c */ /* 0x000fda0003f24270 */
[----:B------:R-:W-:Y:S05]  /*0580*/  @!P1 BRA `(.L_x_5) ;  /* 0x0000000000509947 */ /* 0x000fea0003800000 */
[----:B0-----:R-:W0:Y:S01]  /*0590*/  LDC.64 R12, c[0x0][0x380] ;  /* 0x0000e000ff0c7b82 */ /* 0x001e220000000a00 */
[----:B------:R-:W-:Y:S02]  /*05a0*/  VIADD R18, R0, 0x4 ;  /* 0x0000000400127836 */ /* 0x000fe40000000000 */
[C---:B-----5:R-:W-:Y:S02]  /*05b0*/  IMAD.IADD R15, R17.reuse, 0x1, R0 ;  /* 0x00000001110f7824 */ /* 0x060fe400078e0200 */
[----:B------:R-:W-:Y:S02]  /*05c0*/  IMAD.IADD R5, R17, 0x1, R18 ;  /* 0x0000000111057824 */ /* 0x000fe400078e0212 */
[----:B0-----:R-:W-:-:S04]  /*05d0*/  IMAD.WIDE R14, R15, 0x4, R12 ;  /* 0x000000040f0e7825 */ /* 0x001fc800078e020c */
[----:B------:R-:W-:Y:S01]  /*05e0*/  IMAD.WIDE R12, R5, 0x4, R12 ;  /* 0x00000004050c7825 */ /* 0x000fe200078e020c */
[----:B------:R-:W2:Y:S04]  /*05f0*/  LDG.E R4, desc[UR16][R14.64] ;  /* 0x000000100e047981 */ /* 0x000ea8000c1e1900 */
[----:B------:R-:W2:Y:S04]  /*0600*/  LDG.E R5, desc[UR16][R14.64+0x4] ;  /* 0x000004100e057981 */ /* 0x000ea8000c1e1900 */
[----:B------:R-:W2:Y:S04]  /*0610*/  LDG.E R6, desc[UR16][R14.64+0x8] ;  /* 0x000008100e067981 */ /* 0x000ea8000c1e1900 */
[----:B------:R-:W2:Y:S04]  /*0620*/  LDG.E R7, desc[UR16][R14.64+0xc] ;  /* 0x00000c100e077981 */ /* 0x000ea8000c1e1900 */
[----:B------:R-:W3:Y:S04]  /*0630*/  LDG.E R8, desc[UR16][R12.64] ;  /* 0x000000100c087981 */ /* 0x000ee8000c1e1900 */
[----:B------:R-:W3:Y:S04]  /*0640*/  LDG.E R9, desc[UR16][R12.64+0x4] ;  /* 0x000004100c097981 */ /* 0x000ee8000c1e1900 */
[----:B------:R-:W3:Y:S04]  /*0650*/  LDG.E R10, desc[UR16][R12.64+0x8] ;  /* 0x000008100c0a7981 */ /* 0x000ee8000c1e1900 */
[----:B------:R-:W3:Y:S01]  /*0660*/  LDG.E R11, desc[UR16][R12.64+0xc] ;  /* 0x00000c100c0b7981 */ /* 0x000ee2000c1e1900 */
[----:B------:R-:W-:Y:S01]  /*0670*/  LEA R16, R0, R1, 0x2 ;  /* 0x0000000100107211 */ /* 0x000fe200078e10ff */
[----:B------:R-:W-:Y:S01]  /*0680*/  IMAD R18, R18, 0x4, R1 ;  /* 0x0000000412127824 */ /* 0x000fe200078e0201 */
[----:B------:R-:W-:Y:S01]  /*0690*/  PLOP3.LUT P0, PT, PT, PT, PT, 0x8, 0x80 ;  /* 0x000000000080781c */ /* 0x000fe20003f0e170 */
[----:B------:R-:W-:-:S02]  /*06a0*/  VIADD R0, R0, 0x8 ;  /* 0x0000000800007836 */ /* 0x000fc40000000000 */
[----:B--2---:R1:W-:Y:S04]  /*06b0*/  STL.128 [R16], R4 ;  /* 0x0000000410007387 */ /* 0x0043e80000100c00 */
[----:B---3--:R1:W-:Y:S06]  /*06c0*/  STL.128 [R18], R8 ;  /* 0x0000000812007387 */ /* 0x0083ec0000100c00 */
.L_x_5:
[----:B------:R-:W-:-:S13]  /*06d0*/  ISETP.NE.OR P0, PT, R0, R3, P0 ;  /* 0x000000030000720c */ /* 0x000fda0000705670 */
[----:B------:R-:W-:Y:S05]  /*06e0*/  @!P0 BRA `(.L_x_1) ;  /* 0x0000000000308947 */ /* 0x000fea0003800000 */
.L_x_2:
[----:B-12---:R-:W1:Y:S01]  /*06f0*/  LDC.64 R4, c[0x0][0x380] ;  /* 0x0000e000ff047b82 */ /* 0x006e620000000a00 */
[----:B0----5:R-:W-:-:S04]  /*0700*/  IMAD.IADD R9, R17, 0x1, R0 ;  /* 0x0000000111097824 */ /* 0x021fc800078e0200 */
[----:B-1----:R-:W-:-:S05]  /*0710*/  IMAD.WIDE R8, R9, 0x4, R4 ;  /* 0x0000000409087825 */ /* 0x002fca00078e0204 */
[----:B------:R-:W2:Y:S04]  /*0720*/  LDG.E R4, desc[UR16][R8.64] ;  /* 0x0000001008047981 */ /* 0x000ea8000c1e1900 */
[----:B------:R-:W2:Y:S04]  /*0730*/  LDG.E R5, desc[UR16][R8.64+0x4] ;  /* 0x0000041008057981 */ /* 0x000ea8000c1e1900 */
[----:B------:R-:W2:Y:S04]  /*0740*/  LDG.E R6, desc[UR16][R8.64+0x8] ;  /* 0x0000081008067981 */ /* 0x000ea8000c1e1900 */
[----:B------:R-:W2:Y:S01]  /*0750*/  LDG.E R7, desc[UR16][R8.64+0xc] ;  /* 0x00000c1008077981 */ /* 0x000ea2000c1e1900 */
[----:B------:R-:W-:-:S02]  /*0760*/  IMAD R10, R0, 0x4, R1 ;  /* 0x00000004000a7824 */ /* 0x000fc400078e0201 */
[----:B------:R-:W-:-:S05]  /*0770*/  VIADD R0, R0, 0x4 ;  /* 0x0000000400007836 */ /* 0x000fca0000000000 */
[----:B------:R-:W-:Y:S01]  /*0780*/  ISETP.NE.AND P0, PT, R0, R3, PT ;  /* 0x000000030000720c */ /* 0x000fe20003f05270 */
[----:B--2---:R2:W-:-:S12]  /*0790*/  STL.128 [R10], R4 ;  /* 0x000000040a007387 */ /* 0x0045d80000100c00 */
[----:B------:R-:W-:Y:S05]  /*07a0*/  @P0 BRA `(.L_x_2) ;  /* 0xfffffffc00d00947 */ /* 0x000fea000383ffff */
.L_x_1:
[----:B------:R-:W-:-:S13]  /*07b0*/  ISETP.NE.AND P0, PT, R2, RZ, PT ;  /* 0x000000ff0200720c */ /* 0x000fda0003f05270 */
[----:B------:R-:W-:Y:S05]  /*07c0*/  @!P0 BRA `(.L_x_0) ;  /* 0x00000000002c8947 */ /* 0x000fea0003800000 */
[----:B-12---:R-:W1:Y:S01]  /*07d0*/  LDC.64 R6, c[0x0][0x380] ;  /* 0x0000e000ff067b82 */ /* 0x006e620000000a00 */
[----:B------:R-:W-:-:S05]  /*07e0*/  UMOV UR4, URZ ;  /* 0x000000ff00047c82 */ /* 0x000fca0008000000 */
.L_x_6:
[----:B-----5:R-:W-:-:S04]  /*07f0*/  IMAD.IADD R5, R17, 0x1, R3 ;  /* 0x0000000111057824 */ /* 0x020fc800078e0203 */
[----:B-1-3--:R-:W-:-:S06]  /*0800*/  IMAD.WIDE R4, R5, 0x4, R6 ;  /* 0x0000000405047825 */ /* 0x00afcc00078e0206 */
[----:B------:R-:W2:Y:S01]  /*0810*/  LDG.E R4, desc[UR16][R4.64] ;  /* 0x0000001004047981 */ /* 0x000ea2000c1e1900 */
[C---:B0-----:R-:W-:Y:S01]  /*0820*/  IMAD R9, R3.reuse, 0x4, R1 ;  /* 0x0000000403097824 */ /* 0x041fe200078e0201 */
[----:B------:R-:W-:Y:S01]  /*0830*/  UIADD3 UR4, UPT, UPT, UR4, 0x1, URZ ;  /* 0x0000000104047890 */ /* 0x000fe2000fffe0ff */
[----:B------:R-:W-:-:S05]  /*0840*/  VIADD R3, R3, 0x1 ;  /* 0x0000000103037836 */ /* 0x000fca0000000000 */
[----:B------:R-:W-:Y:S01]  /*0850*/  ISETP.NE.AND P0, PT, R2, UR4, PT ;  /* 0x0000000402007c0c */ /* 0x000fe2000bf05270 */
[----:B--2---:R3:W-:-:S12]  /*0860*/  STL [R9], R4 ;  /* 0x0000000409007387 */ /* 0x0047d80000100800 */
[----:B------:R-:W-:Y:S05]  /*0870*/  @P0 BRA `(.L_x_6) ;  /* 0xfffffffc00dc0947 */ /* 0x000fea000383ffff */
.L_x_0:
[----:B-----5:R-:W-:Y:S01]  /*0880*/  ISETP.GE.AND P0, PT, R25, 0x1, PT ;  /* 0x000000011900780c */ /* 0x020fe20003f06270 */
[----:B------:R-:W-:Y:S01]  /*0890*/  UIADD3 UR14, UPT, UPT, UR5, 0x1, URZ ;  /* 0x00000001050e7890 */ /* 0x000fe2000fffe0ff */
[----:B------:R-:W-:Y:S02]  /*08a0*/  UMOV UR15, 0x1 ;  /* 0x00000001000f7882 */ /* 0x000fe40000000000 */
[----:B------:R-:W-:Y:S01]  /*08b0*/  UMOV UR5, URZ ;  /* 0x000000ff00057c82 */ /* 0x000fe20008000000 */
[----:B------:R-:W-:-:S08]  /*08c0*/  USHF.R.S32.HI UR18, URZ, 0x1f, UR14 ;  /* 0x0000001fff127899 */ /* 0x000fd0000801140e */
[----:B------:R-:W-:Y:S05]  /*08d0*/  @!P0 BRA `(.L_x_7) ;  /* 0x0000000000488947 */ /* 0x000fea0003800000 */
[----:B------:R-:W-:Y:S01]  /*08e0*/  UMOV UR9, 0x1 ;  /* 0x0000000100097882 */ /* 0x000fe20000000000 */
[----:B------:R-:W-:Y:S01]  /*08f0*/  UMOV UR5, URZ ;  /* 0x000000ff00057c82 */ /* 0x000fe20008000000 */
[----:B------:R-:W-:-:S05]  /*0900*/  UMOV UR4, URZ ;  /* 0x000000ff00047c82 */ /* 0x000fca0008000000 */
.L_x_8:
[----:B------:R-:W-:Y:S02]  /*0910*/  UIMAD UR5, UR5, UR14, URZ ;  /* 0x0000000e050572a4 */ /* 0x000fe4000f8e02ff */
[----:B------:R-:W-:Y:S02]  /*0920*/  UIMAD.WIDE.U32 UR6, UR9, UR14, URZ ;  /* 0x0000000e090672a5 */ /* 0x000fe4000f8e00ff */
[----:B------:R-:W-:Y:S02]  /*0930*/  UIMAD UR5, UR18, UR9, UR5 ;  /* 0x00000009120572a4 */ /* 0x000fe4000f8e0205 */
[----:B------:R-:W-:Y:S02]  /*0940*/  UISETP.GE.U32.AND UP0, UPT, UR6, 0x5f5e101, UPT ;  /* 0x05f5e1010600788c */ /* 0x000fe4000bf06070 */
[----:B------:R-:W-:Y:S01]  /*0950*/  UIADD3 UR8, UPT, UPT, UR7, UR5, URZ ;  /* 0x0000000507087290 */ /* 0x000fe2000fffe0ff */
[----:B------:R-:W-:Y:S02]  /*0960*/  UMOV UR15, 0x5f5e100 ;  /* 0x05f5e100000f7882 */ /* 0x000fe40000000000 */
[----:B------:R-:W-:Y:S01]  /*0970*/  UMOV UR5, URZ ;  /* 0x000000ff00057c82 */ /* 0x000fe20008000000 */
[----:B------:R-:W-:-:S09]  /*0980*/  UISETP.GE.AND.EX UP0, UPT, UR8, URZ, UPT, UP0 ;  /* 0x000000ff0800728c */ /* 0x000fd2000bf06300 */
[----:B------:R-:W-:Y:S05]  /*0990*/  BRA.U UP0, `(.L_x_7) ;  /* 0x0000000100187547 */ /* 0x000fea000b800000 */
[----:B------:R-:W-:Y:S01]  /*09a0*/  UIADD3 UR4, UPT, UPT, UR4, 0x1, URZ ;  /* 0x0000000104047890 */ /* 0x000fe2000fffe0ff */
[----:B------:R-:W-:Y:S01]  /*09b0*/  UMOV UR9, UR6 ;  /* 0x0000000600097c82 */ /* 0x000fe20008000000 */
[----:B------:R-:W-:-:S04]  /*09c0*/  UMOV UR5, UR8 ;  /* 0x0000000800057c82 */ /* 0x000fc80008000000 */
[----:B------:R-:W-:-:S13]  /*09d0*/  ISETP.NE.AND P0, PT, R25, UR4, PT ;  /* 0x0000000419007c0c */ /* 0x000fda000bf05270 */
[----:B------:R-:W-:Y:S05]  /*09e0*/  @P0 BRA `(.L_x_8) ;  /* 0xfffffffc00c80947 */ /* 0x000fea000383ffff */
[----:B------:R-:W-:-:S05]  /*09f0*/  UMOV UR15, UR9 ;  /* 0x00000009000f7c82 */ /* 0x000fca0008000000 */
.L_x_7:
[----:B------:R-:W-:Y:S01]  /*0a00*/  IMAD.U32 R0, RZ, RZ, UR5 ;  /* 0x00000005ff007e24 */ /* 0x000fe2000f8e00ff */
[----:B------:R-:W-:-:S04]  /*0a10*/  ISETP.LT.U32.AND P0, PT, R20, UR15, PT ;  /* 0x0000000f14007c0c */ /* 0x000fc8000bf01070 */
[----:B------:R-:W-:-:S13]  /*0a20*/  ISETP.GT.AND.EX P0, PT, R0, RZ, PT, P0 ;  /* 0x000000ff0000720c */ /* 0x000fda0003f04300 */
[----:B------:R-:W-:Y:S05]  /*0a30*/  @!P0 BRA `(.L_x_9) ;  /* 0x0000001800f48947 */ /* 0x000fea0003800000 */
[----:B------:R-:W-:Y:S01]  /*0a40*/  IMAD.MOV.U32 R3, RZ, RZ, RZ ;  /* 0x000000ffff037224 */ /* 0x000fe200078e00ff */
[C---:B------:R-:W-:Y:S02]  /*0a50*/  LOP3.LUT R23, R26.reuse, 0x7, RZ, 0xc0, !PT ;  /* 0x000000071a177812 */ /* 0x040fe400078ec0ff */
[----:B------:R-:W-:Y:S02]  /*0a60*/  LOP3.LUT R0, R26, 0x3, RZ, 0xc0, !PT ;  /* 0x000000031a007812 */ /* 0x000fe400078ec0ff */
[----:B------:R-:W-:-:S07]  /*0a70*/  IADD3 R2, PT, PT, R1, 0x80, RZ ;  /* 0x0000008001027810 */ /* 0x000fce0007ffe0ff */
.L_x_32:
[----:B------:R-:W-:Y:S01]  /*0a80*/  ISETP.GE.AND P0, PT, R26, 0x1, PT ;  /* 0x000000011a00780c */ /* 0x000fe20003f06270 */
[----:B------:R-:W-:-:S12]  /*0a90*/  YIELD ;  /* 0x0000000000007946 */ /* 0x000fd80003800000 */
[----:B0----5:R-:W-:Y:S05]  /*0aa0*/  @!P0 BRA `(.L_x_10) ;  /* 0x00000000009c8947 */ /* 0x021fea0003800000 */
[C---:B------:R-:W-:Y:S01]  /*0ab0*/  ISETP.GE.U32.AND P0, PT, R26.reuse, 0x10, PT ;  /* 0x000000101a00780c */ /* 0x040fe20003f06070 */
[----:B-12---:R-:W-:Y:S01]  /*0ac0*/  IMAD.MOV.U32 R5, RZ, RZ, RZ ;  /* 0x000000ffff057224 */ /* 0x006fe200078e00ff */
[----:B------:R-:W-:-:S04]  /*0ad0*/  LOP3.LUT R7, R26, 0xf, RZ, 0xc0, !PT ;  /* 0x0000000f1a077812 */ /* 0x000fc800078ec0ff */
[----:B------:R-:W-:-:S07]  /*0ae0*/  ISETP.NE.AND P1, PT, R7, RZ, PT ;  /* 0x000000ff0700720c */ /* 0x000fce0003f25270 */
[----:B------:R-:W-:Y:S06]  /*0af0*/  @!P0 BRA `(.L_x_11) ;  /* 0x00000000002c8947 */ /* 0x000fec0003800000 */
[----:B------:R-:W-:Y:S01]  /*0b00*/  LOP3.LUT R5, R26, 0x7ffffff0, RZ, 0xc0, !PT ;  /* 0x7ffffff01a057812 */ /* 0x000fe200078ec0ff */
[----:B------:R-:W-:-:S04]  /*0b10*/  VIADD R6, R1, 0xa0 ;  /* 0x000000a001067836 */ /* 0x000fc80000000000 */
[----:B---3--:R-:W-:-:S07]  /*0b20*/  IMAD.MOV R4, RZ, RZ, -R5 ;  /* 0x000000ffff047224 */ /* 0x008fce00078e0a05 */
.L_x_12:
[----:B------:R-:W-:Y:S01]  /*0b30*/  VIADD R4, R4, 0x10 ;  /* 0x0000001004047836 */ /* 0x000fe20000000000 */
[----:B------:R-:W-:Y:S04]  /*0b40*/  STL.128 [R6+-0x20], RZ ;  /* 0xffffe0ff06007387 */ /* 0x000fe80000100c00 */
[----:B------:R-:W-:Y:S01]  /*0b50*/  ISETP.NE.AND P0, PT, R4, RZ, PT ;  /* 0x000000ff0400720c */ /* 0x000fe20003f05270 */
[----:B------:R-:W-:Y:S04]  /*0b60*/  STL.128 [R6+-0x10], RZ ;  /* 0xfffff0ff06007387 */ /* 0x000fe80000100c00 */
[----:B------:R-:W-:Y:S04]  /*0b70*/  STL.128 [R6], RZ ;  /* 0x000000ff06007387 */ /* 0x000fe80000100c00 */
[----:B------:R1:W-:Y:S02]  /*0b80*/  STL.128 [R6+0x10], RZ ;  /* 0x000010ff06007387 */ /* 0x0003e40000100c00 */
[----:B-1----:R-:W-:-:S02]  /*0b90*/  VIADD R6, R6, 0x40 ;  /* 0x0000004006067836 */ /* 0x002fc40000000000 */
[----:B------:R-:W-:Y:S05]  /*0ba0*/  @P0 BRA `(.L_x_12) ;  /* 0xfffffffc00e00947 */ /* 0x000fea000383ffff */
.L_x_11:
[----:B------:R-:W-:Y:S05]  /*0bb0*/  @!P1 BRA `(.L_x_10) ;  /* 0x0000000000589947 */ /* 0x000fea0003800000 */
[----:B---3--:R-:W-:Y:S01]  /*0bc0*/  VIADD R4, R7, 0xffffffff ;  /* 0xffffffff07047836 */ /* 0x008fe20000000000 */
[----:B------:R-:W-:-:S04]  /*0bd0*/  ISETP.NE.AND P1, PT, R23, RZ, PT ;  /* 0x000000ff1700720c */ /* 0x000fc80003f25270 */
[----:B------:R-:W-:-:S13]  /*0be0*/  ISETP.GE.U32.AND P0, PT, R4, 0x7, PT ;  /* 0x000000070400780c */ /* 0x000fda0003f06070 */
[C---:B------:R-:W-:Y:S02]  /*0bf0*/  @P0 IMAD R4, R5.reuse, 0x4, R2 ;  /* 0x0000000405040824 */ /* 0x040fe400078e0202 */
[----:B------:R-:W-:-:S03]  /*0c00*/  @P0 VIADD R5, R5, 0x8 ;  /* 0x0000000805050836 */ /* 0x000fc60000000000 */
[----:B------:R4:W-:Y:S04]  /*0c10*/  @P0 STL.128 [R4], RZ ;  /* 0x000000ff04000387 */ /* 0x0009e80000100c00 */
[----:B------:R4:W-:Y:S01]  /*0c20*/  @P0 STL.128 [R4+0x10], RZ ;  /* 0x000010ff04000387 */ /* 0x0009e20000100c00 */
[----:B------:R-:W-:Y:S05]  /*0c30*/  @!P1 BRA `(.L_x_10) ;  /* 0x0000000000389947 */ /* 0x000fea0003800000 */
[----:B----4-:R-:W-:Y:S01]  /*0c40*/  VIADD R4, R23, 0xffffffff ;  /* 0xffffffff17047836 */ /* 0x010fe20000000000 */
[----:B------:R-:W-:-:S04]  /*0c50*/  ISETP.NE.AND P1, PT, R0, RZ, PT ;  /* 0x000000ff0000720c */ /* 0x000fc80003f25270 */
[----:B------:R-:W-:-:S13]  /*0c60*/  ISETP.GE.U32.AND P0, PT, R4, 0x3, PT ;  /* 0x000000030400780c */ /* 0x000fda0003f06070 */
[C---:B------:R-:W-:Y:S01]  /*0c70*/  @P0 IMAD R4, R5.reuse, 0x4, R2 ;  /* 0x0000000405040824 */ /* 0x040fe200078e0202 */
[----:B------:R-:W-:-:S04]  /*0c80*/  @P0 IADD3 R5, PT, PT, R5, 0x4, RZ ;  /* 0x0000000405050810 */ /* 0x000fc80007ffe0ff */
[----:B------:R1:W-:Y:S01]  /*0c90*/  @P0 STL.128 [R4], RZ ;  /* 0x000000ff04000387 */ /* 0x0003e20000100c00 */
[----:B------:R-:W-:Y:S05]  /*0ca0*/  @!P1 BRA `(.L_x_10) ;  /* 0x00000000001c9947 */ /* 0x000fea0003800000 */
[----:B------:R-:W-:Y:S01]  /*0cb0*/  IMAD R5, R5, 0x4, R2 ;  /* 0x0000000405057824 */ /* 0x000fe200078e0202 */
[----:B------:R-:W-:-:S04]  /*0cc0*/  ISETP.NE.AND P0, PT, R0, 0x1, PT ;  /* 0x000000010000780c */ /* 0x000fc80003f05270 */
[----:B------:R2:W-:Y:S09]  /*0cd0*/  STL [R5], RZ ;  /* 0x000000ff05007387 */ /* 0x0005f20000100800 */
[----:B--2---:R-:W-:Y:S05]  /*0ce0*/  @!P0 BRA `(.L_x_10) ;  /* 0x00000000000c8947 */ /* 0x004fea0003800000 */
[----:B------:R-:W-:Y:S01]  /*0cf0*/  ISETP.NE.AND P0, PT, R0, 0x2, PT ;  /* 0x000000020000780c */ /* 0x000fe20003f05270 */
[----:B------:R2:W-:-:S12]  /*0d00*/  STL [R5+0x4], RZ ;  /* 0x000004ff05007387 */ /* 0x0005d80000100800 */
[----:B------:R2:W-:Y:S02]  /*0d10*/  @P0 STL [R5+0x8], RZ ;  /* 0x000008ff05000387 */ /* 0x0005e40000100800 */
.L_x_10:
[----:B------:R-:W-:Y:S01]  /*0d20*/  ISETP.GE.AND P0, PT, R25, 0x1, PT ;  /* 0x000000011900780c */ /* 0x000fe20003f06270 */
[----:B------:R-:W-:-:S12]  /*0d30*/  IMAD.MOV.U32 R22, RZ, RZ, RZ ;  /* 0x000000ffff167224 */ /* 0x000fd800078e00ff */
[----:B------:R-:W-:Y:S05]  /*0d40*/  @!P0 BRA `(.L_x_13) ;  /* 0x0000001000148947 */ /* 0x000fea0003800000 */
[----:B0-----:R-:W-:Y:S02]  /*0d50*/  IMAD.MOV.U32 R12, RZ, RZ, RZ ;  /* 0x000000ffff0c7224 */ /* 0x001fe400078e00ff */
[----:B------:R-:W-:Y:S02]  /*0d60*/  IMAD.MOV.U32 R22, RZ, RZ, RZ ;  /* 0x000000ffff167224 */ /* 0x000fe400078e00ff */
[----:B-1234-:R-:W-:Y:S02]  /*0d70*/  IMAD.MOV.U32 R4, RZ, RZ, R20 ;  /* 0x000000ffff047224 */ /* 0x01efe400078e0014 */
[----:B------:R-:W-:-:S07]  /*0d80*/  IMAD.MOV.U32 R5, RZ, RZ, R3 ;  /* 0x000000ffff057224 */ /* 0x000fce00078e0003 */
.L_x_23:
[----:B------:R-:W-:Y:S01]  /*0d90*/  LOP3.LUT R6, R5, UR18, RZ, 0xfc, !PT ;  /* 0x0000001205067c12 */ /* 0x000fe2000f8efcff */
[----:B------:R-:W-:Y:S03]  /*0da0*/  BSSY.RECONVERGENT B0, `(.L_x_14) ;  /* 0x0000022000007945 */ /* 0x000fe60003800200 */
[----:B------:R-:W-:-:S13]  /*0db0*/  ISETP.NE.U32.AND P0, PT, R6, RZ, PT ;  /* 0x000000ff0600720c */ /* 0x000fda0003f05070 */
[----:B012345:R-:W-:Y:S05]  /*0dc0*/  @P0 BRA `(.L_x_15) ;  /* 0x00000000005c0947 */ /* 0x03ffea0003800000 */
[----:B------:R-:W0:Y:S01]  /*0dd0*/  I2F.U32.RP R5, UR14 ;  /* 0x0000000e00057d06 */ /* 0x000e220008209000 */
[----:B------:R-:W-:Y:S01]  /*0de0*/  IMAD R9, RZ, RZ, -UR14 ;  /* 0x8000000eff097e24 */ /* 0x000fe2000f8e02ff */
[----:B------:R-:W-:-:S06]  /*0df0*/  ISETP.NE.U32.AND P2, PT, RZ, UR14, PT ;  /* 0x0000000eff007c0c */ /* 0x000fcc000bf45070 */
[----:B0-----:R-:W0:Y:S02]  /*0e00*/  MUFU.RCP R5, R5 ;  /* 0x0000000500057308 */ /* 0x001e240000001000 */
[----:B0-----:R-:W-:Y:S02]  /*0e10*/  VIADD R6, R5, 0xffffffe ;  /* 0x0ffffffe05067836 */ /* 0x001fe40000000000 */
[----:B------:R-:W-:-:S04]  /*0e20*/  IMAD.MOV.U32 R5, RZ, RZ, RZ ;  /* 0x000000ffff057224 */ /* 0x000fc800078e00ff */
[----:B------:R0:W1:Y:S02]  /*0e30*/  F2I.FTZ.U32.TRUNC.NTZ R7, R6 ;  /* 0x0000000600077305 */ /* 0x000064000021f000 */
[----:B0-----:R-:W-:Y:S02]  /*0e40*/  IMAD.MOV.U32 R6, RZ, RZ, RZ ;  /* 0x000000ffff067224 */ /* 0x001fe400078e00ff */
[----:B-1----:R-:W-:-:S04]  /*0e50*/  IMAD R9, R9, R7, RZ ;  /* 0x0000000709097224 */ /* 0x002fc800078e02ff */
[----:B------:R-:W-:-:S06]  /*0e60*/  IMAD.HI.U32 R7, R7, R9, R6 ;  /* 0x0000000907077227 */ /* 0x000fcc00078e0006 */
[----:B------:R-:W-:-:S04]  /*0e70*/  IMAD.HI.U32 R7, R7, R4, RZ ;  /* 0x0000000407077227 */ /* 0x000fc800078e00ff */
[----:B------:R-:W-:-:S04]  /*0e80*/  IMAD.MOV R9, RZ, RZ, -R7 ;  /* 0x000000ffff097224 */ /* 0x000fc800078e0a07 */
[----:B------:R-:W-:-:S05]  /*0e90*/  IMAD R8, R9, UR14, R4 ;  /* 0x0000000e09087c24 */ /* 0x000fca000f8e0204 */
[----:B------:R-:W-:-:S13]  /*0ea0*/  ISETP.GE.U32.AND P0, PT, R8, UR14, PT ;  /* 0x0000000e08007c0c */ /* 0x000fda000bf06070 */
[----:B------:R-:W-:Y:S01]  /*0eb0*/  @P0 IADD3 R8, PT, PT, R8, -UR14, RZ ;  /* 0x8000000e08080c10 */ /* 0x000fe2000fffe0ff */
[----:B------:R-:W-:-:S03]  /*0ec0*/  @P0 VIADD R7, R7, 0x1 ;  /* 0x0000000107070836 */ /* 0x000fc60000000000 */
[----:B------:R-:W-:-:S13]  /*0ed0*/  ISETP.GE.U32.AND P1, PT, R8, UR14, PT ;  /* 0x0000000e08007c0c */ /* 0x000fda000bf26070 */
[----:B------:R-:W-:Y:S01]  /*0ee0*/  @P1 VIADD R7, R7, 0x1 ;  /* 0x0000000107071836 */ /* 0x000fe20000000000 */
[----:B------:R-:W-:-:S05]  /*0ef0*/  @!P2 LOP3.LUT R7, RZ, UR14, RZ, 0x33, !PT ;  /* 0x0000000eff07ac12 */ /* 0x000fca000f8e33ff */
[----:B------:R-:W-:-:S04]  /*0f00*/  IMAD.MOV R13, RZ, RZ, -R7 ;  /* 0x000000ffff0d7224 */ /* 0x000fc800078e0a07 */
[----:B------:R-:W-:Y:S02]  /*0f10*/  IMAD R13, R13, UR14, R4 ;  /* 0x0000000e0d0d7c24 */ /* 0x000fe4000f8e0204 */
[----:B------:R-:W-:Y:S01]  /*0f20*/  IMAD.MOV.U32 R4, RZ, RZ, R7 ;  /* 0x000000ffff047224 */ /* 0x000fe200078e0007 */
[----:B------:R-:W-:Y:S06]  /*0f30*/  BRA `(.L_x_16) ;  /* 0x0000000000207947 */ /* 0x000fec0003800000 */
.L_x_15:
[----:B------:R-:W-:Y:S01]  /*0f40*/  IMAD.MOV.U32 R11, RZ, RZ, R4 ;  /* 0x000000ffff0b7224 */ /* 0x000fe200078e0004 */
[----:B------:R-:W-:Y:S01]  /*0f50*/  MOV R10, 0xf80 ;  /* 0x00000f80000a7802 */ /* 0x000fe20000000f00 */
[----:B------:R-:W-:-:S07]  /*0f60*/  IMAD.MOV.U32 R8, RZ, RZ, R5 ;  /* 0x000000ffff087224 */ /* 0x000fce00078e0005 */
[----:B------:R-:W-:Y:S05]  /*0f70*/  CALL.REL.NOINC `($__internal_0_$__cuda_sm20_div_s64) ;  /* 0x0000001400ec7944 */ /* 0x000fea0003c00000 */
[----:B------:R-:W-:Y:S02]  /*0f80*/  IMAD.MOV R13, RZ, RZ, -R6 ;  /* 0x000000ffff0d7224 */ /* 0x000fe400078e0a06 */
[----:B------:R-:W-:Y:S02]  /*0f90*/  IMAD.MOV.U32 R5, RZ, RZ, R7 ;  /* 0x000000ffff057224 */ /* 0x000fe400078e0007 */
[----:B------:R-:W-:Y:S02]  /*0fa0*/  IMAD R13, R13, UR14, R4 ;  /* 0x0000000e0d0d7c24 */ /* 0x000fe4000f8e0204 */
[----:B------:R-:W-:-:S07]  /*0fb0*/  IMAD.MOV.U32 R4, RZ, RZ, R6 ;  /* 0x000000ffff047224 */ /* 0x000fce00078e0006 */
.L_x_16:
[----:B------:R-:W-:Y:S05]  /*0fc0*/  BSYNC.RECONVERGENT B0 ;  /* 0x0000000000007941 */ /* 0x000fea0003800200 */
.L_x_14:
[----:B------:R-:W0:Y:S01]  /*0fd0*/  LDC.64 R6, c[0x0][0x3a8] ;  /* 0x0000ea00ff067b82 */ /* 0x000e220000000a00 */
[----:B------:R-:W-:-:S05]  /*0fe0*/  IADD3 R11, PT, PT, R24, R12, RZ ;  /* 0x0000000c180b7210 */ /* 0x000fca0007ffe0ff */
[C---:B0-----:R-:W-:Y:S02]  /*0ff0*/  IMAD.WIDE R8, R11.reuse, 0x4, R6 ;  /* 0x000000040b087825 */ /* 0x041fe400078e0206 */
[----:B------:R-:W0:Y:S04]  /*1000*/  LDC.64 R6, c[0x0][0x3a0] ;  /* 0x0000e800ff067b82 */ /* 0x000e280000000a00 */
[----:B------:R-:W2:Y:S01]  /*1010*/  LDG.E R8, desc[UR16][R8.64] ;  /* 0x0000001008087981 */ /* 0x000ea2000c1e1900 */
[----:B------:R-:W-:Y:S02]  /*1020*/  IMAD.IADD R22, R22, 0x1, R13 ;  /* 0x0000000116167824 */ /* 0x000fe400078e020d */
[----:B0-----:R-:W-:Y:S01]  /*1030*/  IMAD.WIDE R6, R11, 0x4, R6 ;  /* 0x000000040b067825 */ /* 0x001fe200078e0206 */
[----:B--2---:R-:W-:-:S13]  /*1040*/  ISETP.GE.AND P0, PT, R8, 0x1, PT ;  /* 0x000000010800780c */ /* 0x004fda0003f06270 */
[----:B------:R-:W-:Y:S05]  /*1050*/  @!P0 BRA `(.L_x_17) ;  /* 0x0000000c00448947 */ /* 0x000fea0003800000 */
[----:B------:R0:W5:Y:S01]  /*1060*/  LDG.E R14, desc[UR16][R6.64] ;  /* 0x00000010060e7981 */ /* 0x000162000c1e1900 */
[C---:B------:R-:W-:Y:S01]  /*1070*/  ISETP.GE.U32.AND P0, PT, R8.reuse, 0x4, PT ;  /* 0x000000040800780c */ /* 0x040fe20003f06070 */
[----:B------:R-:W-:Y:S01]  /*1080*/  IMAD.MOV.U32 R17, RZ, RZ, RZ ;  /* 0x000000ffff117224 */ /* 0x000fe200078e00ff */
[----:B------:R-:W-:-:S11]  /*1090*/  LOP3.LUT R15, R8, 0x3, RZ, 0xc0, !PT ;  /* 0x00000003080f7812 */ /* 0x000fd600078ec0ff */
[----:B0-----:R-:W-:Y:S05]  /*10a0*/  @!P0 BRA `(.L_x_18) ;  /* 0x0000000800d08947 */ /* 0x001fea0003800000 */
        /* <DEDUP_REMOVED lines=10> */
.L_x_21:
[----:B0-----:R-:W0:Y:S01]  /*1150*/  LDC.64 R6, c[0x0][0x398] ;  /* 0x0000e600ff067b82 */ /* 0x001e220000000a00 */
[----:B-----5:R-:W-:-:S04]  /*1160*/  IMAD.IADD R11, R14, 0x1, R19 ;  /* 0x000000010e0b7824 */ /* 0x020fc800078e0213 */
[----:B0-----:R-:W-:-:S05]  /*1170*/  IMAD.WIDE R10, R11, 0x4, R6 ;  /* 0x000000040b0a7825 */ /* 0x001fca00078e0206 */
[----:B------:R-:W2:Y:S04]  /*1180*/  LDG.E R9, desc[UR16][R10.64] ;  /* 0x000000100a097981 */ /* 0x000ea8000c1e1900 */
[----:B------:R-:W3:Y:S04]  /*1190*/  LDG.E R27, desc[UR16][R10.64+0x4] ;  /* 0x000004100a1b7981 */ /* 0x000ee8000c1e1900 */
[----:B------:R-:W4:Y:S01]  /*11a0*/  LDG.E R29, desc[UR16][R10.64+0x8] ;  /* 0x000008100a1d7981 */ /* 0x000f22000c1e1900 */
[----:B--2---:R-:W-:-:S05]  /*11b0*/  IMAD R9, R9, 0x4, R2 ;  /* 0x0000000409097824 */ /* 0x004fca00078e0202 */
[----:B------:R-:W2:Y:S01]  /*11c0*/  LDL R8, [R9] ;  /* 0x0000000009087983 */ /* 0x000ea20000100800 */
[----:B---3--:R-:W-:Y:S02]  /*11d0*/  IMAD R27, R27, 0x4, R2 ;  /* 0x000000041b1b7824 */ /* 0x008fe400078e0202 */
[----:B--2---:R-:W-:-:S05]  /*11e0*/  IMAD.IADD R8, R8, 0x1, R13 ;  /* 0x0000000108087824 */ /* 0x004fca00078e020d */
[----:B------:R0:W-:Y:S04]  /*11f0*/  STL [R9], R8 ;  /* 0x0000000809007387 */ /* 0x0001e80000100800 */
[----:B------:R-:W2:Y:S01]  /*1200*/  LDL R18, [R27] ;  /* 0x000000001b127983 */ /* 0x000ea20000100800 */
[----:B----4-:R-:W-:-:S03]  /*1210*/  LEA R29, R29, R2, 0x2 ;  /* 0x000000021d1d7211 */ /* 0x010fc600078e10ff */
[----:B0-----:R-:W3:Y:S01]  /*1220*/  LDG.E R9, desc[UR16][R10.64+0xc] ;  /* 0x00000c100a097981 */ /* 0x001ee2000c1e1900 */
[----:B--2---:R-:W-:-:S05]  /*1230*/  IMAD.IADD R18, R18, 0x1, R13 ;  /* 0x0000000112127824 */ /* 0x004fca00078e020d */
[----:B------:R3:W-:Y:S04]  /*1240*/  STL [R27], R18 ;  /* 0x000000121b007387 */ /* 0x0007e80000100800 */
[----:B------:R-:W2:Y:S01]  /*1250*/  LDL R28, [R29] ;  /* 0x000000001d1c7983 */ /* 0x000ea20000100800 */
[----:B---3--:R-:W-:Y:S01]  /*1260*/  IMAD R18, R9, 0x4, R2 ;  /* 0x0000000409127824 */ /* 0x008fe200078e0202 */
[----:B------:R-:W-:-:S05]  /*1270*/  IADD3 R9, PT, PT, R14, 0x4, R19 ;  /* 0x000000040e097810 */ /* 0x000fca0007ffe013 */
[----:B------:R-:W-:-:S05]  /*1280*/  IMAD.WIDE R8, R9, 0x4, R6 ;  /* 0x0000000409087825 */ /* 0x000fca00078e0206 */
[----:B------:R-:W3:Y:S01]  /*1290*/  LDG.E R11, desc[UR16][R8.64] ;  /* 0x00000010080b7981 */ /* 0x000ee2000c1e1900 */
[----:B--2---:R-:W-:-:S05]  /*12a0*/  IMAD.IADD R28, R28, 0x1, R13 ;  /* 0x000000011c1c7824 */ /* 0x004fca00078e020d */
[----:B------:R0:W-:Y:S04]  /*12b0*/  STL [R29], R28 ;  /* 0x0000001c1d007387 */ /* 0x0001e80000100800 */
[----:B0-----:R-:W2:Y:S01]  /*12c0*/  LDL R28, [R18] ;  /* 0x00000000121c7983 */ /* 0x001ea20000100800 */
[----:B---3--:R-:W-:Y:S02]  /*12d0*/  IMAD R11, R11, 0x4, R2 ;  /* 0x000000040b0b7824 */ /* 0x008fe400078e0202 */
[----:B--2---:R-:W-:-:S05]  /*12e0*/  IMAD.IADD R27, R28, 0x1, R13 ;  /* 0x000000011c1b7824 */ /* 0x004fca00078e020d */
[----:B------:R0:W-:Y:S04]  /*12f0*/  STL [R18], R27 ;  /* 0x0000001b12007387 */ /* 0x0001e80000100800 */
[----:B------:R-:W2:Y:S04]  /*1300*/  LDL R10, [R11] ;  /* 0x000000000b0a7983 */ /* 0x000ea80000100800 */
[----:B0-----:R-:W3:Y:S01]  /*1310*/  LDG.E R27, desc[UR16][R8.64+0x4] ;  /* 0x00000410081b7981 */ /* 0x001ee2000c1e1900 */
[----:B--2---:R-:W-:Y:S02]  /*1320*/  IMAD.IADD R10, R10, 0x1, R13 ;  /* 0x000000010a0a7824 */ /* 0x004fe400078e020d */
[----:B---3--:R-:W-:-:S03]  /*1330*/  IMAD R28, R27, 0x4, R2 ;  /* 0x000000041b1c7824 */ /* 0x008fc600078e0202 */
[----:B------:R0:W-:Y:S04]  /*1340*/  STL [R11], R10 ;  /* 0x0000000a0b007387 */ /* 0x0001e80000100800 */
[----:B------:R-:W2:Y:S04]  /*1350*/  LDL R29, [R28] ;  /* 0x000000001c1d7983 */ /* 0x000ea80000100800 */
[----:B------:R-:W3:Y:S04]  /*1360*/  LDG.E R27, desc[UR16][R8.64+0x8] ;  /* 0x00000810081b7981 */ /* 0x000ee8000c1e1900 */
[----:B0-----:R-:W4:Y:S01]  /*1370*/  LDG.E R11, desc[UR16][R8.64+0xc] ;  /* 0x00000c10080b7981 */ /* 0x001f22000c1e1900 */
[----:B--2---:R-:W-:-:S02]  /*1380*/  IMAD.IADD R29, R29, 0x1, R13 ;  /* 0x000000011d1d7824 */ /* 0x004fc400078e020d */
[----:B---3--:R-:W-:-:S03]  /*1390*/  IMAD R27, R27, 0x4, R2 ;  /* 0x000000041b1b7824 */ /* 0x008fc600078e0202 */
[----:B------:R-:W-:Y:S04]  /*13a0*/  STL [R28], R29 ;  /* 0x0000001d1c007387 */ /* 0x000fe80000100800 */
[----:B------:R-:W2:Y:S02]  /*13b0*/  LDL R18, [R27] ;  /* 0x000000001b127983 */ /* 0x000ea40000100800 */
[----:B--2---:R-:W-:-:S05]  /*13c0*/  IMAD.IADD R18, R18, 0x1, R13 ;  /* 0x0000000112127824 */ /* 0x004fca00078e020d */
[----:B------:R4:W-:Y:S02]  /*13d0*/  STL [R27], R18 ;  /* 0x000000121b007387 */ /* 0x0009e40000100800 */
[----:B----4-:R-:W-:Y:S01]  /*13e0*/  IMAD R18, R11, 0x4, R2 ;  /* 0x000000040b127824 */ /* 0x010fe200078e0202 */
[----:B------:R-:W-:-:S04]  /*13f0*/  IADD3 R11, PT, PT, R14, 0x8, R19 ;  /* 0x000000080e0b7810 */ /* 0x000fc80007ffe013 */
[----:B------:R-:W2:Y:S01]  /*1400*/  LDL R28, [R18] ;  /* 0x00000000121c7983 */ /* 0x000ea20000100800 */
[----:B------:R-:W-:-:S05]  /*1410*/  IMAD.WIDE R10, R11, 0x4, R6 ;  /* 0x000000040b0a7825 */ /* 0x000fca00078e0206 */
[----:B------:R-:W3:Y:S04]  /*1420*/  LDG.E R9, desc[UR16][R10.64] ;  /* 0x000000100a097981 */ /* 0x000ee8000c1e1900 */
[----:B------:R-:W4:Y:S01]  /*1430*/  LDG.E R27, desc[UR16][R10.64+0x4] ;  /* 0x000004100a1b7981 */ /* 0x000f22000c1e1900 */
[----:B--2---:R-:W-:Y:S01]  /*1440*/  IADD3 R29, PT, PT, R28, R13, RZ ;  /* 0x0000000d1c1d7210 */ /* 0x004fe20007ffe0ff */
[----:B---3--:R-:W-:-:S04]  /*1450*/  IMAD R28, R9, 0x4, R2 ;  /* 0x00000004091c7824 */ /* 0x008fc800078e0202 */
[----:B------:R0:W-:Y:S04]  /*1460*/  STL [R18], R29 ;  /* 0x0000001d12007387 */ /* 0x0001e80000100800 */
[----:B------:R-:W2:Y:S01]  /*1470*/  LDL R8, [R28] ;  /* 0x000000001c087983 */ /* 0x000ea20000100800 */
[----:B----4-:R-:W-:-:S03]  /*1480*/  IMAD R27, R27, 0x4, R2 ;  /* 0x000000041b1b7824 */ /* 0x010fc600078e0202 */
[----:B0-----:R-:W3:Y:S01]  /*1490*/  LDG.E R29, desc[UR16][R10.64+0xc] ;  /* 0x00000c100a1d7981 */ /* 0x001ee2000c1e1900 */
[----:B--2---:R-:W-:-:S05]  /*14a0*/  IMAD.IADD R9, R8, 0x1, R13 ;  /* 0x0000000108097824 */ /* 0x004fca00078e020d */
[----:B------:R0:W-:Y:S04]  /*14b0*/  STL [R28], R9 ;  /* 0x000000091c007387 */ /* 0x0001e80000100800 */
[----:B------:R-:W2:Y:S04]  /*14c0*/  LDL R8, [R27] ;  /* 0x000000001b087983 */ /* 0x000ea80000100800 */
[----:B0-----:R-:W4:Y:S01]  /*14d0*/  LDG.E R9, desc[UR16][R10.64+0x8] ;  /* 0x000008100a097981 */ /* 0x001f22000c1e1900 */
[----:B--2---:R-:W-:-:S05]  /*14e0*/  IMAD.IADD R8, R8, 0x1, R13 ;  /* 0x0000000108087824 */ /* 0x004fca00078e020d */
[----:B------:R4:W-:Y:S02]  /*14f0*/  STL [R27], R8 ;  /* 0x000000081b007387 */ /* 0x0009e40000100800 */
[----:B----4-:R-:W-:-:S05]  /*1500*/  IMAD R8, R9, 0x4, R2 ;  /* 0x0000000409087824 */ /* 0x010fca00078e0202 */
[----:B------:R-:W2:Y:S01]  /*1510*/  LDL R18, [R8] ;  /* 0x0000000008127983 */ /* 0x000ea20000100800 */
[----:B------:R-:W-:Y:S01]  /*1520*/  IADD3 R9, PT, PT, R14, 0xc, R19 ;  /* 0x0000000c0e097810 */ /* 0x000fe20007ffe013 */
[----:B---3--:R-:W-:-:S04]  /*1530*/  IMAD R29, R29, 0x4, R2 ;  /* 0x000000041d1d7824 */ /* 0x008fc800078e0202 */
[----:B------:R-:W-:-:S05]  /*1540*/  IMAD.WIDE R6, R9, 0x4, R6 ;  /* 0x0000000409067825 */ /* 0x000fca00078e0206 */
[----:B------:R-:W3:Y:S04]  /*1550*/  LDG.E R28, desc[UR16][R6.64] ;  /* 0x00000010061c7981 */ /* 0x000ee8000c1e1900 */
[----:B------:R-:W4:Y:S01]  /*1560*/  LDG.E R27, desc[UR16][R6.64+0x4] ;  /* 0x00000410061b7981 */ /* 0x000f22000c1e1900 */
[----:B--2---:R-:W-:-:S05]  /*1570*/  IMAD.IADD R9, R18, 0x1, R13 ;  /* 0x0000000112097824 */ /* 0x004fca00078e020d */
[----:B------:R0:W-:Y:S04]  /*1580*/  STL [R8], R9 ;  /* 0x0000000908007387 */ /* 0x0001e80000100800 */
[----:B------:R-:W2:Y:S01]  /*1590*/  LDL R18, [R29] ;  /* 0x000000001d127983 */ /* 0x000ea20000100800 */
[----:B---3--:R-:W-:Y:S01]  /*15a0*/  IMAD R28, R28, 0x4, R2 ;  /* 0x000000041c1c7824 */ /* 0x008fe200078e0202 */
[----:B----4-:R-:W-:Y:S02]  /*15b0*/  LEA R27, R27, R2, 0x2 ;  /* 0x000000021b1b7211 */ /* 0x010fe400078e10ff */
[----:B0-----:R-:W3:Y:S01]  /*15c0*/  LDG.E R9, desc[UR16][R6.64+0x8] ;  /* 0x0000081006097981 */ /* 0x001ee2000c1e1900 */
[----:B--2---:R-:W-:-:S05]  /*15d0*/  IMAD.IADD R18, R18, 0x1, R13 ;  /* 0x0000000112127824 */ /* 0x004fca00078e020d */
[----:B------:R0:W-:Y:S04]  /*15e0*/  STL [R29], R18 ;  /* 0x000000121d007387 */ /* 0x0001e80000100800 */
[----:B------:R-:W2:Y:S01]  /*15f0*/  LDL R10, [R28] ;  /* 0x000000001c0a7983 */ /* 0x000ea20000100800 */
[----:B---3--:R-:W-:-:S03]  /*1600*/  IMAD R9, R9, 0x4, R2 ;  /* 0x0000000409097824 */ /* 0x008fc600078e0202 */
[----:B0-----:R-:W3:Y:S01]  /*1610*/  LDG.E R29, desc[UR16][R6.64+0xc] ;  /* 0x00000c10061d7981 */ /* 0x001ee2000c1e1900 */
[----:B--2---:R-:W-:-:S05]  /*1620*/  IMAD.IADD R11, R10, 0x1, R13 ;  /* 0x000000010a0b7824 */ /* 0x004fca00078e020d */
[----:B------:R0:W-:Y:S04]  /*1630*/  STL [R28], R11 ;  /* 0x0000000b1c007387 */ /* 0x0001e80000100800 */
[----:B------:R-:W2:Y:S02]  /*1640*/  LDL R8, [R27] ;  /* 0x000000001b087983 */ /* 0x000ea40000100800 */
[----:B--2---:R-:W-:-:S05]  /*1650*/  IMAD.IADD R8, R8, 0x1, R13 ;  /* 0x0000000108087824 */ /* 0x004fca00078e020d */
[----:B------:R0:W-:Y:S04]  /*1660*/  STL [R27], R8 ;  /* 0x000000081b007387 */ /* 0x0001e80000100800 */
[----:B------:R-:W2:Y:S01]  /*1670*/  LDL R10, [R9] ;  /* 0x00000000090a7983 */ /* 0x000ea20000100800 */
[----:B---3--:R-:W-:Y:S02]  /*1680*/  IMAD R29, R29, 0x4, R2 ;  /* 0x000000041d1d7824 */ /* 0x008fe400078e0202 */
[----:B--2---:R-:W-:-:S05]  /*1690*/  IMAD.IADD R10, R10, 0x1, R13 ;  /* 0x000000010a0a7824 */ /* 0x004fca00078e020d */
[----:B------:R0:W-:Y:S04]  /*16a0*/  STL [R9], R10 ;  /* 0x0000000a09007387 */ /* 0x0001e80000100800 */
[----:B------:R-:W2:Y:S01]  /*16b0*/  LDL R18, [R29] ;  /* 0x000000001d127983 */ /* 0x000ea20000100800 */
[----:B------:R-:W-:-:S05]  /*16c0*/  VIADD R19, R19, 0x10 ;  /* 0x0000001013137836 */ /* 0x000fca0000000000 */
[----:B------:R-:W-:Y:S01]  /*16d0*/  ISETP.GE.AND P1, PT, R19, R16, PT ;  /* 0x000000101300720c */ /* 0x000fe20003f26270 */
[----:B--2---:R-:W-:-:S05]  /*16e0*/  IMAD.IADD R18, R18, 0x1, R13 ;  /* 0x0000000112127824 */ /* 0x004fca00078e020d */
[----:B------:R0:W-:Y:S07]  /*16f0*/  STL [R29], R18 ;  /* 0x000000121d007387 */ /* 0x0001ee0000100800 */
[----:B------:R-:W-:Y:S05]  /*1700*/  @!P1 BRA `(.L_x_21) ;  /* 0xfffffff800909947 */ /* 0x000fea000383ffff */
.L_x_20:
[----:B------:R-:W-:-:S05]  /*1710*/  IMAD.IADD R6, R17, 0x1, -R19 ;  /* 0x0000000111067824 */ /* 0x000fca00078e0a13 */
[----:B------:R-:W-:-:S13]  /*1720*/  ISETP.GT.AND P1, PT, R6, 0x4, PT ;  /* 0x000000040600780c */ /* 0x000fda0003f24270 */
[----:B------:R-:W-:Y:S05]  /*1730*/  @!P1 BRA `(.L_x_22) ;  /* 0x0000000000bc9947 */ /* 0x000fea0003800000 */
[----:B------:R-:W1:Y:S01]  /*1740*/  LDC.64 R6, c[0x0][0x398] ;  /* 0x0000e600ff067b82 */ /* 0x000e620000000a00 */
[----:B0----5:R-:W-:-:S04]  /*1750*/  IMAD.IADD R9, R14, 0x1, R19 ;  /* 0x000000010e097824 */ /* 0x021fc800078e0213 */
[----:B-1----:R-:W-:-:S05]  /*1760*/  IMAD.WIDE R8, R9, 0x4, R6 ;  /* 0x0000000409087825 */ /* 0x002fca00078e0206 */
[----:B------:R-:W2:Y:S02]  /*1770*/  LDG.E R11, desc[UR16][R8.64] ;  /* 0x00000010080b7981 */ /* 0x000ea4000c1e1900 */
[----:B--2---:R-:W-:Y:S02]  /*1780*/  IMAD R16, R11, 0x4, R2 ;  /* 0x000000040b107824 */ /* 0x004fe400078e0202 */
[----:B------:R-:W2:Y:S04]  /*1790*/  LDG.E R11, desc[UR16][R8.64+0x4] ;  /* 0x00000410080b7981 */ /* 0x000ea8000c1e1900 */
[----:B------:R-:W3:Y:S01]  /*17a0*/  LDL R10, [R16] ;  /* 0x00000000100a7983 */ /* 0x000ee20000100800 */
[----:B--2---:R-:W-:-:S03]  /*17b0*/  LEA R18, R11, R2, 0x2 ;  /* 0x000000020b127211 */ /* 0x004fc600078e10ff */
[----:B------:R-:W2:Y:S01]  /*17c0*/  LDG.E R11, desc[UR16][R8.64+0x8] ;  /* 0x00000810080b7981 */ /* 0x000ea2000c1e1900 */
[----:B---3--:R-:W-:-:S05]  /*17d0*/  IMAD.IADD R27, R10, 0x1, R13 ;  /* 0x000000010a1b7824 */ /* 0x008fca00078e020d */
[----:B------:R0:W-:Y:S04]  /*17e0*/  STL [R16], R27 ;  /* 0x0000001b10007387 */ /* 0x0001e80000100800 */
[----:B------:R-:W3:Y:S02]  /*17f0*/  LDL R10, [R18] ;  /* 0x00000000120a7983 */ /* 0x000ee40000100800 */
[----:B---3--:R-:W-:Y:S02]  /*1800*/  IMAD.IADD R29, R10, 0x1, R13 ;  /* 0x000000010a1d7824 */ /* 0x008fe400078e020d */
[----:B--2---:R-:W-:Y:S02]  /*1810*/  IMAD R10, R11, 0x4, R2 ;  /* 0x000000040b0a7824 */ /* 0x004fe400078e0202 */
[----:B------:R-:W2:Y:S04]  /*1820*/  LDG.E R11, desc[UR16][R8.64+0xc] ;  /* 0x00000c10080b7981 */ /* 0x000ea8000c1e1900 */
[----:B------:R1:W-:Y:S04]  /*1830*/  STL [R18], R29 ;  /* 0x0000001d12007387 */ /* 0x0003e80000100800 */
[----:B------:R-:W3:Y:S01]  /*1840*/  LDL R28, [R10] ;  /* 0x000000000a1c7983 */ /* 0x000ee20000100800 */
[----:B0-----:R-:W-:-:S05]  /*1850*/  IADD3 R27, PT, PT, R14, 0x4, R19 ;  /* 0x000000040e1b7810 */ /* 0x001fca0007ffe013 */
[----:B------:R-:W-:-:S05]  /*1860*/  IMAD.WIDE R6, R27, 0x4, R6 ;  /* 0x000000041b067825 */ /* 0x000fca00078e0206 */
[----:B------:R-:W4:Y:S04]  /*1870*/  LDG.E R27, desc[UR16][R6.64] ;  /* 0x00000010061b7981 */ /* 0x000f28000c1e1900 */
[----:B------:R-:W4:Y:S04]  /*1880*/  LDG.E R9, desc[UR16][R6.64+0x4] ;  /* 0x0000041006097981 */ /* 0x000f28000c1e1900 */
[----:B-1----:R-:W4:Y:S01]  /*1890*/  LDG.E R29, desc[UR16][R6.64+0x8] ;  /* 0x00000810061d7981 */ /* 0x002f22000c1e1900 */
[----:B--2---:R-:W-:Y:S02]  /*18a0*/  IMAD R11, R11, 0x4, R2 ;  /* 0x000000040b0b7824 */ /* 0x004fe400078e0202 */
[----:B---3--:R-:W-:-:S05]  /*18b0*/  IMAD.IADD R28, R28, 0x1, R13 ;  /* 0x000000011c1c7824 */ /* 0x008fca00078e020d */
[----:B------:R-:W-:Y:S04]  /*18c0*/  STL [R10], R28 ;  /* 0x0000001c0a007387 */ /* 0x000fe80000100800 */
[----:B------:R-:W2:Y:S01]  /*18d0*/  LDL R16, [R11] ;  /* 0x000000000b107983 */ /* 0x000ea20000100800 */
[----:B----4-:R-:W-:Y:S02]  /*18e0*/  IMAD R27, R27, 0x4, R2 ;  /* 0x000000041b1b7824 */ /* 0x010fe400078e0202 */
[----:B--2---:R-:W-:-:S05]  /*18f0*/  IMAD.IADD R16, R16, 0x1, R13 ;  /* 0x0000000110107824 */ /* 0x004fca00078e020d */
[----:B------:R0:W-:Y:S04]  /*1900*/  STL [R11], R16 ;  /* 0x000000100b007387 */ /* 0x0001e80000100800 */
[----:B------:R-:W2:Y:S01]  /*1910*/  LDL R8, [R27] ;  /* 0x000000001b087983 */ /* 0x000ea20000100800 */
[----:B------:R-:W-:Y:S01]  /*1920*/  IMAD R9, R9, 0x4, R2 ;  /* 0x0000000409097824 */ /* 0x000fe200078e0202 */
[----:B------:R-:W-:Y:S02]  /*1930*/  LEA R29, R29, R2, 0x2 ;  /* 0x000000021d1d7211 */ /* 0x000fe400078e10ff */
        /* <DEDUP_REMOVED lines=10> */
[----:B0-----:R-:W2:Y:S01]  /*19e0*/  LDL R8, [R11] ;  /* 0x000000000b087983 */ /* 0x001ea20000100800 */
[----:B------:R-:W-:Y:S01]  /*19f0*/  PLOP3.LUT P0, PT, PT, PT, PT, 0x8, 0x80 ;  /* 0x000000000080781c */ /* 0x000fe20003f0e170 */
[----:B------:R-:W-:Y:S02]  /*1a00*/  VIADD R19, R19, 0x8 ;  /* 0x0000000813137836 */ /* 0x000fe40000000000 */
[----:B--2---:R-:W-:-:S05]  /*1a10*/  IMAD.IADD R8, R8, 0x1, R13 ;  /* 0x0000000108087824 */ /* 0x004fca00078e020d */
[----:B------:R1:W-:Y:S05]  /*1a20*/  STL [R11], R8 ;  /* 0x000000080b007387 */ /* 0x0003ea0000100800 */
.L_x_22:
[----:B------:R-:W-:-:S13]  /*1a30*/  ISETP.NE.OR P0, PT, R19, R17, P0 ;  /* 0x000000111300720c */ /* 0x000fda0000705670 */
[----:B------:R-:W-:Y:S05]  /*1a40*/  @!P0 BRA `(.L_x_18) ;  /* 0x0000000000688947 */ /* 0x000fea0003800000 */
.L_x_19:
[----:B--2---:R-:W2:Y:S01]  /*1a50*/  LDC.64 R6, c[0x0][0x398] ;  /* 0x0000e600ff067b82 */ /* 0x004ea20000000a00 */
[----:B01---5:R-:W-:-:S04]  /*1a60*/  IMAD.IADD R9, R14, 0x1, R19 ;  /* 0x000000010e097824 */ /* 0x023fc800078e0213 */
[----:B--2---:R-:W-:-:S05]  /*1a70*/  IMAD.WIDE R6, R9, 0x4, R6 ;  /* 0x0000000409067825 */ /* 0x004fca00078e0206 */
[----:B------:R-:W2:Y:S04]  /*1a80*/  LDG.E R9, desc[UR16][R6.64] ;  /* 0x0000001006097981 */ /* 0x000ea8000c1e1900 */
[----:B------:R-:W3:Y:S04]  /*1a90*/  LDG.E R11, desc[UR16][R6.64+0x4] ;  /* 0x00000410060b7981 */ /* 0x000ee8000c1e1900 */
[----:B------:R-:W4:Y:S04]  /*1aa0*/  LDG.E R27, desc[UR16][R6.64+0x8] ;  /* 0x00000810061b7981 */ /* 0x000f28000c1e1900 */
[----:B------:R-:W4:Y:S01]  /*1ab0*/  LDG.E R29, desc[UR16][R6.64+0xc] ;  /* 0x00000c10061d7981 */ /* 0x000f22000c1e1900 */
[----:B--2---:R-:W-:-:S05]  /*1ac0*/  IMAD R9, R9, 0x4, R2 ;  /* 0x0000000409097824 */ /* 0x004fca00078e0202 */
[----:B------:R-:W2:Y:S01]  /*1ad0*/  LDL R8, [R9] ;  /* 0x0000000009087983 */ /* 0x000ea20000100800 */
[----:B---3--:R-:W-:Y:S02]  /*1ae0*/  IMAD R11, R11, 0x4, R2 ;  /* 0x000000040b0b7824 */ /* 0x008fe400078e0202 */
[----:B--2---:R-:W-:-:S05]  /*1af0*/  IMAD.IADD R8, R8, 0x1, R13 ;  /* 0x0000000108087824 */ /* 0x004fca00078e020d */
[----:B------:R0:W-:Y:S04]  /*1b00*/  STL [R9], R8 ;  /* 0x0000000809007387 */ /* 0x0001e80000100800 */
[----:B------:R-:W2:Y:S01]  /*1b10*/  LDL R10, [R11] ;  /* 0x000000000b0a7983 */ /* 0x000ea20000100800 */
[----:B----4-:R-:W-:Y:S01]  /*1b20*/  LEA R27, R27, R2, 0x2 ;  /* 0x000000021b1b7211 */ /* 0x010fe200078e10ff */
[----:B--2---:R-:W-:-:S05]  /*1b30*/  IMAD.IADD R10, R10, 0x1, R13 ;  /* 0x000000010a0a7824 */ /* 0x004fca00078e020d */
[----:B------:R2:W-:Y:S04]  /*1b40*/  STL [R11], R10 ;  /* 0x0000000a0b007387 */ /* 0x0005e80000100800 */
[----:B------:R-:W3:Y:S01]  /*1b50*/  LDL R16, [R27] ;  /* 0x000000001b107983 */ /* 0x000ee20000100800 */
[----:B------:R-:W-:Y:S02]  /*1b60*/  IMAD R29, R29, 0x4, R2 ;  /* 0x000000041d1d7824 */ /* 0x000fe400078e0202 */
[----:B---3--:R-:W-:-:S05]  /*1b70*/  IMAD.IADD R16, R16, 0x1, R13 ;  /* 0x0000000110107824 */ /* 0x008fca00078e020d */
[----:B------:R2:W-:Y:S04]  /*1b80*/  STL [R27], R16 ;  /* 0x000000101b007387 */ /* 0x0005e80000100800 */
[----:B0-----:R-:W3:Y:S01]  /*1b90*/  LDL R8, [R29] ;  /* 0x000000001d087983 */ /* 0x001ee20000100800 */
[----:B------:R-:W-:-:S05]  /*1ba0*/  VIADD R19, R19, 0x4 ;  /* 0x0000000413137836 */ /* 0x000fca0000000000 */
[----:B------:R-:W-:Y:S01]  /*1bb0*/  ISETP.NE.AND P0, PT, R19, R17, PT ;  /* 0x000000111300720c */ /* 0x000fe20003f05270 */
[----:B---3--:R-:W-:-:S05]  /*1bc0*/  IMAD.IADD R8, R8, 0x1, R13 ;  /* 0x0000000108087824 */ /* 0x008fca00078e020d */
[----:B------:R2:W-:Y:S07]  /*1bd0*/  STL [R29], R8 ;  /* 0x000000081d007387 */ /* 0x0005ee0000100800 */
[----:B------:R-:W-:Y:S05]  /*1be0*/  @P0 BRA `(.L_x_19) ;  /* 0xfffffffc00980947 */ /* 0x000fea000383ffff */
.L_x_18:
[----:B------:R-:W-:-:S13]  /*1bf0*/  ISETP.NE.AND P0, PT, R15, RZ, PT ;  /* 0x000000ff0f00720c */ /* 0x000fda0003f05270 */
[----:B------:R-:W-:Y:S05]  /*1c00*/  @!P0 BRA `(.L_x_17) ;  /* 0x0000000000588947 */ /* 0x000fea0003800000 */
[----:B------:R-:W3:Y:S01]  /*1c10*/  LDC.64 R6, c[0x0][0x398] ;  /* 0x0000e600ff067b82 */ /* 0x000ee20000000a00 */
[----:B-----5:R-:W-:-:S04]  /*1c20*/  IMAD.IADD R17, R14, 0x1, R17 ;  /* 0x000000010e117824 */ /* 0x020fc800078e0211 */
[----:B---3--:R-:W-:-:S05]  /*1c30*/  IMAD.WIDE R6, R17, 0x4, R6 ;  /* 0x0000000411067825 */ /* 0x008fca00078e0206 */
[----:B01----:R-:W3:Y:S02]  /*1c40*/  LDG.E R9, desc[UR16][R6.64] ;  /* 0x0000001006097981 */ /* 0x003ee4000c1e1900 */
[----:B---3--:R-:W-:-:S05]  /*1c50*/  IMAD R9, R9, 0x4, R2 ;  /* 0x0000000409097824 */ /* 0x008fca00078e0202 */
[----:B--2---:R-:W2:Y:S01]  /*1c60*/  LDL R8, [R9] ;  /* 0x0000000009087983 */ /* 0x004ea20000100800 */
[----:B------:R-:W-:Y:S01]  /*1c70*/  ISETP.NE.AND P0, PT, R15, 0x1, PT ;  /* 0x000000010f00780c */ /* 0x000fe20003f05270 */
[----:B--2---:R-:W-:-:S05]  /*1c80*/  IMAD.IADD R8, R8, 0x1, R13 ;  /* 0x0000000108087824 */ /* 0x004fca00078e020d */
[----:B------:R3:W-:Y:S07]  /*1c90*/  STL [R9], R8 ;  /* 0x0000000809007387 */ /* 0x0007ee0000100800 */
[----:B------:R-:W-:Y:S05]  /*1ca0*/  @!P0 BRA `(.L_x_17) ;  /* 0x0000000000308947 */ /* 0x000fea0003800000 */
[----:B---3--:R-:W2:Y:S02]  /*1cb0*/  LDG.E R9, desc[UR16][R6.64+0x4] ;  /* 0x0000041006097981 */ /* 0x008ea4000c1e1900 */
[----:B--2---:R-:W-:-:S05]  /*1cc0*/  IMAD R9, R9, 0x4, R2 ;  /* 0x0000000409097824 */ /* 0x004fca00078e0202 */
[----:B------:R-:W2:Y:S01]  /*1cd0*/  LDL R8, [R9] ;  /* 0x0000000009087983 */ /* 0x000ea20000100800 */
[----:B------:R-:W-:Y:S01]  /*1ce0*/  ISETP.NE.AND P0, PT, R15, 0x2, PT ;  /* 0x000000020f00780c */ /* 0x000fe20003f05270 */
[----:B--2---:R-:W-:-:S05]  /*1cf0*/  IMAD.IADD R8, R8, 0x1, R13 ;  /* 0x0000000108087824 */ /* 0x004fca00078e020d */
[----:B------:R4:W-:Y:S07]  /*1d00*/  STL [R9], R8 ;  /* 0x0000000809007387 */ /* 0x0009ee0000100800 */
[----:B------:R-:W-:Y:S05]  /*1d10*/  @!P0 BRA `(.L_x_17) ;  /* 0x0000000000148947 */ /* 0x000fea0003800000 */
[----:B------:R-:W4:Y:S02]  /*1d20*/  LDG.E R7, desc[UR16][R6.64+0x8] ;  /* 0x0000081006077981 */ /* 0x000f24000c1e1900 */
[----:B----4-:R-:W-:-:S05]  /*1d30*/  LEA R8, R7, R2, 0x2 ;  /* 0x0000000207087211 */ /* 0x010fca00078e10ff */
[----:B------:R-:W2:Y:S02]  /*1d40*/  LDL R10, [R8] ;  /* 0x00000000080a7983 */ /* 0x000ea40000100800 */
[----:B--2---:R-:W-:-:S05]  /*1d50*/  IMAD.IADD R13, R10, 0x1, R13 ;  /* 0x000000010a0d7824 */ /* 0x004fca00078e020d */
[----:B------:R0:W-:Y:S02]  /*1d60*/  STL [R8], R13 ;  /* 0x0000000d08007387 */ /* 0x0001e40000100800 */
.L_x_17:
[----:B------:R-:W-:-:S05]  /*1d70*/  VIADD R12, R12, 0x1 ;  /* 0x000000010c0c7836 */ /* 0x000fca0000000000 */
[----:B------:R-:W-:-:S13]  /*1d80*/  ISETP.NE.AND P0, PT, R12, R25, PT ;  /* 0x000000190c00720c */ /* 0x000fda0003f05270 */
[----:B------:R-:W-:Y:S05]  /*1d90*/  @P0 BRA `(.L_x_23) ;  /* 0xffffffec00fc0947 */ /* 0x000fea000383ffff */
.L_x_13:
[----:B------:R-:W-:Y:S01]  /*1da0*/  ISETP.GE.AND P0, PT, R26, 0x1, PT ;  /* 0x000000011a00780c */ /* 0x000fe20003f06270 */
[----:B------:R-:W-:-:S12]  /*1db0*/  BSSY.RECONVERGENT B0, `(.L_x_24) ;  /* 0x000007f000007945 */ /* 0x000fd80003800200 */
[----:B------:R-:W-:Y:S05]  /*1dc0*/  @!P0 BRA `(.L_x_25) ;  /* 0x0000000400cc8947 */ /* 0x000fea0003800000 */
[----:B------:R-:W-:Y:S01]  /*1dd0*/  ISETP.GE.U32.AND P0, PT, R26, 0x10, PT ;  /* 0x000000101a00780c */ /* 0x000fe20003f06070 */
[----:B0-2---:R-:W-:Y:S02]  /*1de0*/  IMAD.MOV.U32 R27, RZ, RZ, 0x1 ;  /* 0x00000001ff1b7424 */ /* 0x005fe400078e00ff */
[----:B------:R-:W-:-:S10]  /*1df0*/  IMAD.MOV.U32 R28, RZ, RZ, RZ ;  /* 0x000000ffff1c7224 */ /* 0x000fd400078e00ff */
[----:B------:R-:W-:Y:S05]  /*1e00*/  @!P0 BRA `(.L_x_26) ;  /* 0x0000000000c08947 */ /* 0x000fea0003800000 */
[----:B------:R-:W-:Y:S02]  /*1e10*/  IMAD.MOV.U32 R27, RZ, RZ, 0x1 ;  /* 0x00000001ff1b7424 */ /* 0x000fe400078e00ff */
[----:B------:R-:W-:-:S07]  /*1e20*/  IMAD.MOV.U32 R28, RZ, RZ, RZ ;  /* 0x000000ffff1c7224 */ /* 0x000fce00078e00ff */
.L_x_27:
[----:B-1----:R-:W-:-:S05]  /*1e30*/  IMAD R29, R28, 0x4, R1 ;  /* 0x000000041c1d7824 */ /* 0x002fca00078e0201 */
[----:B-----5:R-:W2:Y:S04]  /*1e40*/  LDL.128 R12, [R29+0x80] ;  /* 0x000080001d0c7983 */ /* 0x020ea80000100c00 */
[----:B------:R-:W2:Y:S04]  /*1e50*/  LDL.128 R16, [R29] ;  /* 0x000000001d107983 */ /* 0x000ea80000100c00 */
[----:B---34-:R-:W3:Y:S04]  /*1e60*/  LDL.128 R4, [R29+0x90] ;  /* 0x000090001d047983 */ /* 0x018ee80000100c00 */
[----:B------:R-:W3:Y:S01]  /*1e70*/  LDL.128 R8, [R29+0x10] ;  /* 0x000010001d087983 */ /* 0x000ee20000100c00 */
[----:B--2---:R-:W-:-:S02]  /*1e80*/  ISETP.NE.AND P5, PT, R12, R16, PT ;  /* 0x000000100c00720c */ /* 0x004fc40003fa5270 */
[----:B------:R-:W-:Y:S02]  /*1e90*/  ISETP.NE.AND P6, PT, R13, R17, PT ;  /* 0x000000110d00720c */ /* 0x000fe40003fc5270 */
[----:B------:R-:W-:Y:S02]  /*1ea0*/  ISETP.NE.AND P0, PT, R14, R18, PT ;  /* 0x000000120e00720c */ /* 0x000fe40003f05270 */
[----:B------:R-:W-:Y:S02]  /*1eb0*/  ISETP.NE.AND P1, PT, R15, R19, PT ;  /* 0x000000130f00720c */ /* 0x000fe40003f25270 */
[----:B------:R-:W2:Y:S04]  /*1ec0*/  LDL.128 R16, [R29+0xa0] ;  /* 0x0000a0001d107983 */ /* 0x000ea80000100c00 */
[----:B------:R-:W2:Y:S01]  /*1ed0*/  LDL.128 R12, [R29+0x20] ;  /* 0x000020001d0c7983 */ /* 0x000ea20000100c00 */
[----:B------:R-:W-:-:S02]  /*1ee0*/  SEL R27, R27, RZ, !P5 ;  /* 0x000000ff1b1b7207 */ /* 0x000fc40006800000 */
[----:B---3--:R-:W-:Y:S02]  /*1ef0*/  ISETP.NE.AND P2, PT, R4, R8, PT ;  /* 0x000000080400720c */ /* 0x008fe40003f45270 */
[----:B------:R-:W-:Y:S02]  /*1f00*/  ISETP.NE.AND P3, PT, R5, R9, PT ;  /* 0x000000090500720c */ /* 0x000fe40003f65270 */
[----:B------:R-:W-:Y:S02]  /*1f10*/  ISETP.NE.AND P4, PT, R6, R10, PT ;  /* 0x0000000a0600720c */ /* 0x000fe40003f85270 */
[----:B------:R-:W-:Y:S02]  /*1f20*/  ISETP.NE.AND P5, PT, R7, R11, PT ;  /* 0x0000000b0700720c */ /* 0x000fe40003fa5270 */
[----:B------:R-:W3:Y:S04]  /*1f30*/  LDL.128 R4, [R29+0xb0] ;  /* 0x0000b0001d047983 */ /* 0x000ee80000100c00 */
[----:B------:R-:W3:Y:S01]  /*1f40*/  LDL.128 R8, [R29+0x30] ;  /* 0x000030001d087983 */ /* 0x000ee20000100c00 */
[----:B------:R-:W-:-:S04]  /*1f50*/  SEL R27, R27, RZ, !P6 ;  /* 0x000000ff1b1b7207 */ /* 0x000fc80007000000 */
[----:B------:R-:W-:-:S04]  /*1f60*/  SEL R27, R27, RZ, !P0 ;  /* 0x000000ff1b1b7207 */ /* 0x000fc80004000000 */
[----:B------:R-:W-:-:S04]  /*1f70*/  SEL R27, R27, RZ, !P1 ;  /* 0x000000ff1b1b7207 */ /* 0x000fc80004800000 */
[----:B------:R-:W-:-:S04]  /*1f80*/  SEL R27, R27, RZ, !P2 ;  /* 0x000000ff1b1b7207 */ /* 0x000fc80005000000 */
[----:B------:R-:W-:-:S04]  /*1f90*/  SEL R27, R27, RZ, !P3 ;  /* 0x000000ff1b1b7207 */ /* 0x000fc80005800000 */
[----:B------:R-:W-:-:S04]  /*1fa0*/  SEL R27, R27, RZ, !P4 ;  /* 0x000000ff1b1b7207 */ /* 0x000fc80006000000 */
[----:B------:R-:W-:Y:S01]  /*1fb0*/  SEL R27, R27, RZ, !P5 ;  /* 0x000000ff1b1b7207 */ /* 0x000fe20006800000 */
[----:B------:R-:W-:Y:S01]  /*1fc0*/  VIADD R28, R28, 0x10 ;  /* 0x000000101c1c7836 */ /* 0x000fe20000000000 */
[----:B--2---:R-:W-:Y:S02]  /*1fd0*/  ISETP.NE.AND P6, PT, R16, R12, PT ;  /* 0x0000000c1000720c */ /* 0x004fe40003fc5270 */
[----:B------:R-:W-:Y:S02]  /*1fe0*/  ISETP.NE.AND P0, PT, R17, R13, PT ;  /* 0x0000000d1100720c */ /* 0x000fe40003f05270 */
[----:B------:R-:W-:Y:S02]  /*1ff0*/  SEL R27, R27, RZ, !P6 ;  /* 0x000000ff1b1b7207 */ /* 0x000fe40007000000 */
[----:B------:R-:W-:Y:S02]  /*2000*/  ISETP.NE.AND P1, PT, R18, R14, PT ;  /* 0x0000000e1200720c */ /* 0x000fe40003f25270 */
[----:B------:R-:W-:-:S02]  /*2010*/  SEL R27, R27, RZ, !P0 ;  /* 0x000000ff1b1b7207 */ /* 0x000fc40004000000 */
[----:B------:R-:W-:Y:S02]  /*2020*/  ISETP.NE.AND P0, PT, R19, R15, PT ;  /* 0x0000000f1300720c */ /* 0x000fe40003f05270 */
[----:B------:R-:W-:-:S04]  /*2030*/  SEL R27, R27, RZ, !P1 ;  /* 0x000000ff1b1b7207 */ /* 0x000fc80004800000 */
[----:B------:R-:W-:Y:S02]  /*2040*/  SEL R27, R27, RZ, !P0 ;  /* 0x000000ff1b1b7207 */ /* 0x000fe40004000000 */
[----:B---3--:R-:W-:Y:S02]  /*2050*/  ISETP.NE.AND P0, PT, R5, R9, PT ;  /* 0x000000090500720c */ /* 0x008fe40003f05270 */
[----:B------:R-:W-:Y:S02]  /*2060*/  LOP3.LUT R5, R26, 0x7ffffff0, RZ, 0xc0, !PT ;  /* 0x7ffffff01a057812 */ /* 0x000fe400078ec0ff */
[----:B------:R-:W-:Y:S02]  /*2070*/  ISETP.NE.AND P1, PT, R4, R8, PT ;  /* 0x000000080400720c */ /* 0x000fe40003f25270 */
[----:B------:R-:W-:Y:S02]  /*2080*/  ISETP.NE.AND P2, PT, R28, R5, PT ;  /* 0x000000051c00720c */ /* 0x000fe40003f45270 */
[----:B------:R-:W-:-:S02]  /*2090*/  SEL R27, R27, RZ, !P1 ;  /* 0x000000ff1b1b7207 */ /* 0x000fc40004800000 */
[----:B------:R-:W-:Y:S02]  /*20a0*/  ISETP.NE.AND P1, PT, R6, R10, PT ;  /* 0x0000000a0600720c */ /* 0x000fe40003f25270 */
[----:B------:R-:W-:Y:S02]  /*20b0*/  SEL R27, R27, RZ, !P0 ;  /* 0x000000ff1b1b7207 */ /* 0x000fe40004000000 */
[----:B------:R-:W-:Y:S02]  /*20c0*/  ISETP.NE.AND P0, PT, R7, R11, PT ;  /* 0x0000000b0700720c */ /* 0x000fe40003f05270 */
[----:B------:R-:W-:-:S04]  /*20d0*/  SEL R27, R27, RZ, !P1 ;  /* 0x000000ff1b1b7207 */ /* 0x000fc80004800000 */
[----:B------:R-:W-:Y:S01]  /*20e0*/  SEL R27, R27, RZ, !P0 ;  /* 0x000000ff1b1b7207 */ /* 0x000fe20004000000 */
[----:B------:R-:W-:Y:S06]  /*20f0*/  @P2 BRA `(.L_x_27) ;  /* 0xfffffffc004c2947 */ /* 0x000fec000383ffff */
[----:B------:R-:W-:-:S07]  /*2100*/  IMAD.MOV.U32 R28, RZ, RZ, R5 ;  /* 0x000000ffff1c7224 */ /* 0x000fce00078e0005 */
.L_x_26:
[----:B-1-34-:R-:W-:-:S04]  /*2110*/  LOP3.LUT R4, R26, 0xf, RZ, 0xc0, !PT ;  /* 0x0000000f1a047812 */ /* 0x01afc800078ec0ff */
[----:B------:R-:W-:-:S13]  /*2120*/  ISETP.NE.AND P0, PT, R4, RZ, PT ;  /* 0x000000ff0400720c */ /* 0x000fda0003f05270 */
[----:B------:R-:W-:Y:S05]  /*2130*/  @!P0 BRA `(.L_x_28) ;  /* 0x0000000000e88947 */ /* 0x000fea0003800000 */
[----:B------:R-:W-:Y:S02]  /*2140*/  IADD3 R4, PT, PT, R4, -0x1, RZ ;  /* 0xffffffff04047810 */ /* 0x000fe40007ffe0ff */
[----:B------:R-:W-:Y:S02]  /*2150*/  ISETP.NE.AND P0, PT, R23, RZ, PT ;  /* 0x000000ff1700720c */ /* 0x000fe40003f05270 */
[----:B------:R-:W-:-:S13]  /*2160*/  ISETP.GE.U32.AND P1, PT, R4, 0x7, PT ;  /* 0x000000070400780c */ /* 0x000fda0003f26070 */
[----:B------:R-:W-:Y:S05]  /*2170*/  @!P1 BRA `(.L_x_29) ;  /* 0x0000000000589947 */ /* 0x000fea0003800000 */
[----:B------:R-:W-:-:S05]  /*2180*/  IMAD R29, R28, 0x4, R1 ;  /* 0x000000041c1d7824 */ /* 0x000fca00078e0201 */
[----:B------:R-:W2:Y:S04]  /*2190*/  LDL.128 R4, [R29+0x80] ;  /* 0x000080001d047983 */ /* 0x000ea80000100c00 */
[----:B------:R-:W2:Y:S04]  /*21a0*/  LDL.128 R8, [R29] ;  /* 0x000000001d087983 */ /* 0x000ea80000100c00 */
[----:B-----5:R-:W3:Y:S04]  /*21b0*/  LDL.128 R12, [R29+0x90] ;  /* 0x000090001d0c7983 */ /* 0x020ee80000100c00 */
[----:B------:R-:W3:Y:S01]  /*21c0*/  LDL.128 R16, [R29+0x10] ;  /* 0x000010001d107983 */ /* 0x000ee20000100c00 */
[----:B------:R-:W-:Y:S01]  /*21d0*/  VIADD R28, R28, 0x8 ;  /* 0x000000081c1c7836 */ /* 0x000fe20000000000 */
[----:B--2---:R-:W-:-:S02]  /*21e0*/  ISETP.NE.AND P1, PT, R4, R8, PT ;  /* 0x000000080400720c */ /* 0x004fc40003f25270 */
[----:B------:R-:W-:Y:S02]  /*21f0*/  ISETP.NE.AND P2, PT, R5, R9, PT ;  /* 0x000000090500720c */ /* 0x000fe40003f45270 */
[----:B------:R-:W-:Y:S02]  /*2200*/  SEL R27, R27, RZ, !P1 ;  /* 0x000000ff1b1b7207 */ /* 0x000fe40004800000 */
[----:B------:R-:W-:Y:S02]  /*2210*/  ISETP.NE.AND P1, PT, R6, R10, PT ;  /* 0x0000000a0600720c */ /* 0x000fe40003f25270 */
[----:B------:R-:W-:Y:S02]  /*2220*/  SEL R27, R27, RZ, !P2 ;  /* 0x000000ff1b1b7207 */ /* 0x000fe40005000000 */
[----:B------:R-:W-:Y:S02]  /*2230*/  ISETP.NE.AND P2, PT, R7, R11, PT ;  /* 0x0000000b0700720c */ /* 0x000fe40003f45270 */
[----:B------:R-:W-:-:S02]  /*2240*/  SEL R27, R27, RZ, !P1 ;  /* 0x000000ff1b1b7207 */ /* 0x000fc40004800000 */
[----:B---3--:R-:W-:Y:S02]  /*2250*/  ISETP.NE.AND P1, PT, R12, R16, PT ;  /* 0x000000100c00720c */ /* 0x008fe40003f25270 */
[----:B------:R-:W-:Y:S02]  /*2260*/  SEL R27, R27, RZ, !P2 ;  /* 0x000000ff1b1b7207 */ /* 0x000fe40005000000 */
[----:B------:R-:W-:Y:S02]  /*2270*/  ISETP.NE.AND P2, PT, R13, R17, PT ;  /* 0x000000110d00720c */ /* 0x000fe40003f45270 */
[----:B------:R-:W-:Y:S02]  /*2280*/  SEL R27, R27, RZ, !P1 ;  /* 0x000000ff1b1b7207 */ /* 0x000fe40004800000 */
[----:B------:R-:W-:Y:S02]  /*2290*/  ISETP.NE.AND P1, PT, R14, R18, PT ;  /* 0x000000120e00720c */ /* 0x000fe40003f25270 */
[----:B------:R-:W-:-:S02]  /*22a0*/  SEL R27, R27, RZ, !P2 ;  /* 0x000000ff1b1b7207 */ /* 0x000fc40005000000 */
[----:B------:R-:W-:Y:S02]  /*22b0*/  ISETP.NE.AND P2, PT, R15, R19, PT ;  /* 0x000000130f00720c */ /* 0x000fe40003f45270 */
[----:B------:R-:W-:-:S04]  /*22c0*/  SEL R27, R27, RZ, !P1 ;  /* 0x000000ff1b1b7207 */ /* 0x000fc80004800000 */
[----:B------:R-:W-:-:S07]  /*22d0*/  SEL R27, R27, RZ, !P2 ;  /* 0x000000ff1b1b7207 */ /* 0x000fce0005000000 */
.L_x_29:
[----:B------:R-:W-:Y:S05]  /*22e0*/  @!P0 BRA `(.L_x_28) ;  /* 0x00000000007c8947 */ /* 0x000fea0003800000 */
[----:B------:R-:W-:Y:S01]  /*22f0*/  VIADD R4, R23, 0xffffffff ;  /* 0xffffffff17047836 */ /* 0x000fe20000000000 */
[----:B------:R-:W-:-:S04]  /*2300*/  ISETP.NE.AND P2, PT, R0, RZ, PT ;  /* 0x000000ff0000720c */ /* 0x000fc80003f45270 */
[----:B------:R-:W-:-:S13]  /*2310*/  ISETP.GE.U32.AND P0, PT, R4, 0x3, PT ;  /* 0x000000030400780c */ /* 0x000fda0003f06070 */
[----:B------:R-:W-:Y:S05]  /*2320*/  @!P0 BRA `(.L_x_30) ;  /* 0x0000000000308947 */ /* 0x000fea0003800000 */
[----:B------:R-:W-:-:S05]  /*2330*/  IMAD R12, R28, 0x4, R1 ;  /* 0x000000041c0c7824 */ /* 0x000fca00078e0201 */
[----:B------:R-:W2:Y:S04]  /*2340*/  LDL.128 R4, [R12+0x80] ;  /* 0x000080000c047983 */ /* 0x000ea80000100c00 */
[----:B------:R-:W2:Y:S01]  /*2350*/  LDL.128 R8, [R12] ;  /* 0x000000000c087983 */ /* 0x000ea20000100c00 */
[----:B------:R-:W-:Y:S01]  /*2360*/  VIADD R28, R28, 0x4 ;  /* 0x000000041c1c7836 */ /* 0x000fe20000000000 */
[----:B--2---:R-:W-:Y:S02]  /*2370*/  ISETP.NE.AND P0, PT, R4, R8, PT ;  /* 0x000000080400720c */ /* 0x004fe40003f05270 */
[----:B------:R-:W-:Y:S02]  /*2380*/  ISETP.NE.AND P1, PT, R5, R9, PT ;  /* 0x000000090500720c */ /* 0x000fe40003f25270 */
[----:B------:R-:W-:-:S02]  /*2390*/  SEL R27, R27, RZ, !P0 ;  /* 0x000000ff1b1b7207 */ /* 0x000fc40004000000 */
[----:B------:R-:W-:Y:S02]  /*23a0*/  ISETP.NE.AND P0, PT, R6, R10, PT ;  /* 0x0000000a0600720c */ /* 0x000fe40003f05270 */
[----:B------:R-:W-:Y:S02]  /*23b0*/  SEL R27, R27, RZ, !P1 ;  /* 0x000000ff1b1b7207 */ /* 0x000fe40004800000 */
[----:B------:R-:W-:Y:S02]  /*23c0*/  ISETP.NE.AND P1, PT, R7, R11, PT ;  /* 0x0000000b0700720c */ /* 0x000fe40003f25270 */
[----:B------:R-:W-:-:S04]  /*23d0*/  SEL R27, R27, RZ, !P0 ;  /* 0x000000ff1b1b7207 */ /* 0x000fc80004000000 */
[----:B------:R-:W-:-:S07]  /*23e0*/  SEL R27, R27, RZ, !P1 ;  /* 0x000000ff1b1b7207 */ /* 0x000fce0004800000 */
.L_x_30:
[----:B------:R-:W-:Y:S05]  /*23f0*/  @!P2 BRA `(.L_x_28) ;  /* 0x000000000038a947 */ /* 0x000fea0003800000 */
[----:B------:R-:W-:-:S05]  /*2400*/  IMAD R28, R28, 0x4, R1 ;  /* 0x000000041c1c7824 */ /* 0x000fca00078e0201 */
[----:B------:R-:W2:Y:S04]  /*2410*/  LDL.64 R4, [R28+0x80] ;  /* 0x000080001c047983 */ /* 0x000ea80000100a00 */
[----:B------:R-:W2:Y:S01]  /*2420*/  LDL.64 R6, [R28] ;  /* 0x000000001c067983 */ /* 0x000ea20000100a00 */
[----:B------:R-:W-:Y:S02]  /*2430*/  ISETP.NE.AND P1, PT, R0, 0x1, PT ;  /* 0x000000010000780c */ /* 0x000fe40003f25270 */
[----:B--2---:R-:W-:-:S04]  /*2440*/  ISETP.NE.AND P0, PT, R4, R6, PT ;  /* 0x000000060400720c */ /* 0x004fc80003f05270 */
[----:B------:R-:W-:-:S07]  /*2450*/  SEL R27, R27, RZ, !P0 ;  /* 0x000000ff1b1b7207 */ /* 0x000fce0004000000 */
[----:B------:R-:W-:Y:S05]  /*2460*/  @!P1 BRA `(.L_x_28) ;  /* 0x00000000001c9947 */ /* 0x000fea0003800000 */
[----:B------:R-:W2:Y:S04]  /*2470*/  LDL R4, [R28+0x88] ;  /* 0x000088001c047983 */ /* 0x000ea80000100800 */
[----:B------:R-:W2:Y:S01]  /*2480*/  LDL R9, [R28+0x8] ;  /* 0x000008001c097983 */ /* 0x000ea20000100800 */
[----:B------:R-:W-:Y:S02]  /*2490*/  ISETP.NE.AND P2, PT, R0, 0x2, PT ;  /* 0x000000020000780c */ /* 0x000fe40003f45270 */
[----:B------:R-:W-:-:S04]  /*24a0*/  ISETP.NE.AND P0, PT, R5, R7, PT ;  /* 0x000000070500720c */ /* 0x000fc80003f05270 */
[----:B------:R-:W-:-:S07]  /*24b0*/  SEL R27, R27, RZ, !P0 ;  /* 0x000000ff1b1b7207 */ /* 0x000fce0004000000 */
[----:B--2---:R-:W-:-:S04]  /*24c0*/  @P2 ISETP.NE.AND P1, PT, R4, R9, PT ;  /* 0x000000090400220c */ /* 0x004fc80003f25270 */
[----:B------:R-:W-:-:S09]  /*24d0*/  @P2 SEL R27, R27, RZ, !P1 ;  /* 0x000000ff1b1b2207 */ /* 0x000fd20004800000 */
.L_x_28:
[----:B------:R-:W-:-:S13]  /*24e0*/  ISETP.NE.AND P0, PT, R27, RZ, PT ;  /* 0x000000ff1b00720c */ /* 0x000fda0003f05270 */
[----:B------:R-:W-:Y:S05]  /*24f0*/  @!P0 BRA `(.L_x_31) ;  /* 0x0000000000288947 */ /* 0x000fea0003800000 */
.L_x_25:
[----:B-1234-:R-:W1:Y:S01]  /*2500*/  S2R R4, SR_LANEID ;  /* 0x0000000000047919 */ /* 0x01ee620000000000 */
[----:B------:R-:W2:Y:S01]  /*2510*/  S2UR UR6, SR_CgaCtaId ;  /* 0x00000000000679c3 */ /* 0x000ea20000008800 */
[----:B------:R-:W-:Y:S01]  /*2520*/  VOTEU.ANY UR4, UPT, PT ;  /* 0x0000000000047886 */ /* 0x000fe200038e0100 */
[----:B------:R-:W-:Y:S01]  /*2530*/  CREDUX.MIN.S32 UR7, R22 ;  /* 0x00000000160772cc */ /* 0x000fe20000008200 */
[----:B------:R-:W-:-:S06]  /*2540*/  UFLO.U32 UR4, UR4 ;  /* 0x00000004000472bd */ /* 0x000fcc00080e0000 */
[----:B-1----:R-:W-:Y:S01]  /*2550*/  ISETP.EQ.U32.AND P0, PT, R4, UR4, PT ;  /* 0x0000000404007c0c */ /* 0x002fe2000bf02070 */
[----:B------:R-:W-:-:S05]  /*2560*/  UMOV UR4, 0x400 ;  /* 0x0000040000047882 */ /* 0x000fca0000000000 */
[----:B------:R-:W-:Y:S01]  /*2570*/  IMAD.U32 R4, RZ, RZ, UR7 ;  /* 0x00000007ff047e24 */ /* 0x000fe2000f8e00ff */
[----:B--2---:R-:W-:-:S09]  /*2580*/  ULEA UR4, UR6, UR4, 0x18 ;  /* 0x0000000406047291 */ /* 0x004fd2000f8ec0ff */
[----:B------:R1:W-:Y:S03]  /*2590*/  @P0 ATOMS.MIN.S32 RZ, [UR4], R4 ;  /* 0x00000004ffff098c */ /* 0x0003e60008800204 */
.L_x_31:
[----:B------:R-:W-:Y:S05]  /*25a0*/  BSYNC.RECONVERGENT B0 ;  /* 0x0000000000007941 */ /* 0x000fea0003800200 */
.L_x_24:
[----:B------:R-:W2:Y:S02]  /*25b0*/  LDCU UR4, c[0x0][0x360] ;  /* 0x00006c00ff0477ac */ /* 0x000ea40008000800 */
[----:B--2---:R-:W-:-:S05]  /*25c0*/  IADD3 R20, P0, PT, R20, UR4, RZ ;  /* 0x0000000414147c10 */ /* 0x004fca000ff1e0ff */
[----:B------:R-:W-:Y:S01]  /*25d0*/  IMAD.X R3, RZ, RZ, R3, P0 ;  /* 0x000000ffff037224 */ /* 0x000fe200000e0603 */
[----:B------:R-:W-:-:S04]  /*25e0*/  ISETP.GE.U32.AND P0, PT, R20, UR15, PT ;  /* 0x0000000f14007c0c */ /* 0x000fc8000bf06070 */
[----:B------:R-:W-:-:S13]  /*25f0*/  ISETP.GE.AND.EX P0, PT, R3, UR5, PT, P0 ;  /* 0x0000000503007c0c */ /* 0x000fda000bf06300 */
[----:B------:R-:W-:Y:S05]  /*2600*/  @!P0 BRA `(.L_x_32) ;  /* 0xffffffe4001c8947 */ /* 0x000fea000383ffff */
.L_x_9:
[----:B------:R-:W4:Y:S01]  /*2610*/  S2R R0, SR_TID.X ;  /* 0x0000000000007919 */ /* 0x000f220000002100 */
[----:B------:R-:W-:Y:S05]  /*2620*/  WARPSYNC.ALL ;  /* 0x0000000000007948 */ /* 0x000fea0003800000 */
[----:B------:R-:W-:Y:S01]  /*2630*/  BAR.SYNC.DEFER_BLOCKING 0x0 ;  /* 0x0000000000007b1d */ /* 0x000fe20000010000 */
[----:B----4-:R-:W-:-:S13]  /*2640*/  ISETP.NE.AND P0, PT, R0, RZ, PT ;  /* 0x000000ff0000720c */ /* 0x010fda0003f05270 */
[----:B------:R-:W-:Y:S05]  /*2650*/  @P0 EXIT ;  /* 0x000000000000094d */ /* 0x000fea0003800000 */
[----:B------:R-:W4:Y:S01]  /*2660*/  S2UR UR6, SR_CgaCtaId ;  /* 0x00000000000679c3 */ /* 0x000f220000008800 */
[----:B------:R-:W-:Y:S02]  /*2670*/  UMOV UR4, 0x400 ;  /* 0x0000040000047882 */ /* 0x000fe40000000000 */
[----:B----4-:R-:W-:-:S09]  /*2680*/  ULEA UR4, UR6, UR4, 0x18 ;  /* 0x0000000406047291 */ /* 0x010fd2000f8ec0ff */
[----:B-12---:R-:W1:Y:S02]  /*2690*/  LDS R5, [UR4] ;  /* 0x00000004ff057984 */ /* 0x006e640008000800 */
[----:B-1----:R-:W-:-:S13]  /*26a0*/  ISETP.NE.AND P0, PT, R5, 0x1869f, PT ;  /* 0x0001869f0500780c */ /* 0x002fda0003f05270 */
[----:B------:R-:W1:Y:S02]  /*26b0*/  @!P0 LDC.64 R2, c[0x0][0x3c8] ;  /* 0x0000f200ff028b82 */ /* 0x000e640000000a00 */
[----:B-1----:R-:W-:-:S05]  /*26c0*/  @!P0 IMAD.WIDE.U32 R2, R21, 0x4, R2 ;  /* 0x0000000415028825 */ /* 0x002fca00078e0002 */
[----:B------:R1:W-:Y:S01]  /*26d0*/  @!P0 STG.E desc[UR16][R2.64], RZ ;  /* 0x000000ff02008986 */ /* 0x0003e2000c101910 */
[----:B------:R-:W-:Y:S05]  /*26e0*/  @!P0 EXIT ;  /* 0x000000000000894d */ /* 0x000fea0003800000 */
[----:B-1----:R-:W1:Y:S02]  /*26f0*/  LDC.64 R2, c[0x0][0x3c8] ;  /* 0x0000f200ff027b82 */ /* 0x002e640000000a00 */
[----:B-1----:R-:W-:-:S05]  /*2700*/  IMAD.WIDE.U32 R2, R21, 0x4, R2 ;  /* 0x0000000415027825 */ /* 0x002fca00078e0002 */
[----:B------:R-:W-:Y:S01]  /*2710*/  STG.E desc[UR16][R2.64], R5 ;  /* 0x0000000502007986 */ /* 0x000fe2000c101910 */
[----:B------:R-:W-:Y:S05]  /*2720*/  EXIT ;  /* 0x000000000000794d */ /* 0x000fea0003800000 */
        .weak           $__internal_0_$__cuda_sm20_div_s64
        .type           $__internal_0_$__cuda_sm20_div_s64,@function
        .size           $__internal_0_$__cuda_sm20_div_s64,(.L_x_34 - $__internal_0_$__cuda_sm20_div_s64)
$__internal_0_$__cuda_sm20_div_s64:
[----:B------:R-:W-:Y:S01]  /*2730*/  UIADD3 UR6, UP1, UPT, URZ, -UR14, URZ ;  /* 0x8000000eff067290 */ /* 0x000fe2000ff3e0ff */
[----:B------:R-:W-:Y:S01]  /*2740*/  ISETP.GE.AND P0, PT, R8, RZ, PT ;  /* 0x000000ff0800720c */ /* 0x000fe20003f06270 */
[----:B------:R-:W-:Y:S02]  /*2750*/  UISETP.GE.AND UP0, UPT, UR18, URZ, UPT ;  /* 0x000000ff1200728c */ /* 0x000fe4000bf06270 */
[----:B------:R-:W-:Y:S02]  /*2760*/  UIADD3.X UR4, UPT, UPT, URZ, ~UR18, URZ, UP1, !UPT ;  /* 0x80000012ff047290 */ /* 0x000fe40008ffe4ff */
[----:B------:R-:W-:Y:S02]  /*2770*/  USEL UR6, UR6, UR14, !UP0 ;  /* 0x0000000e06067287 */ /* 0x000fe4000c000000 */
[----:B------:R-:W-:-:S09]  /*2780*/  USEL UR7, UR4, UR18, !UP0 ;  /* 0x0000001204077287 */ /* 0x000fd2000c000000 */
[----:B------:R-:W0:Y:S08]  /*2790*/  I2F.U64.RP R9, UR6 ;  /* 0x0000000600097d12 */ /* 0x000e300008309000 */
[----:B0-----:R-:W0:Y:S02]  /*27a0*/  MUFU.RCP R9, R9 ;  /* 0x0000000900097308 */ /* 0x001e240000001000 */
[----:B0-----:R-:W-:-:S06]  /*27b0*/  VIADD R6, R9, 0x1ffffffe ;  /* 0x1ffffffe09067836 */ /* 0x001fcc0000000000 */
[----:B------:R-:W0:Y:S02]  /*27c0*/  F2I.U64.TRUNC R6, R6 ;  /* 0x0000000600067311 */ /* 0x000e24000020d800 */
[----:B0-----:R-:W-:Y:S02]  /*27d0*/  R2UR UR8, R6 ;  /* 0x00000000060872ca */ /* 0x001fe400000e0000 */
[----:B------:R-:W-:Y:S01]  /*27e0*/  R2UR UR9, R7 ;  /* 0x00000000070972ca */ /* 0x000fe200000e0000 */
[----:B------:R-:W-:Y:S01]  /*27f0*/  IMAD.MOV.U32 R7, RZ, RZ, RZ ;  /* 0x000000ffff077224 */ /* 0x000fe200078e00ff */
[----:B------:R-:W-:-:S04]  /*2800*/  IADD3 R6, P1, PT, RZ, -R11, RZ ;  /* 0x8000000bff067210 */ /* 0x000fc80007f3e0ff */
[----:B------:R-:W-:Y:S02]  /*2810*/  SEL R15, R6, R11, !P0 ;  /* 0x0000000b060f7207 */ /* 0x000fe40004000000 */
[----:B------:R-:W-:-:S03]  /*2820*/  IADD3.X R9, PT, PT, RZ, ~R8, RZ, P1, !PT ;  /* 0x80000008ff097210 */ /* 0x000fc60000ffe4ff */
[----:B------:R-:W-:Y:S01]  /*2830*/  UIMAD.WIDE.U32 UR10, UR8, UR6, URZ ;  /* 0x00000006080a72a5 */ /* 0x000fe2000f8e00ff */
[----:B------:R-:W-:Y:S02]  /*2840*/  SEL R9, R9, R8, !P0 ;  /* 0x0000000809097207 */ /* 0x000fe40004000000 */
[----:B------:R-:W-:Y:S01]  /*2850*/  LOP3.LUT R8, R8, UR18, RZ, 0x3c, !PT ;  /* 0x0000001208087c12 */ /* 0x000fe2000f8e3cff */
[----:B------:R-:W-:Y:S02]  /*2860*/  UIADD3 UR12, UP0, UPT, URZ, -UR10, URZ ;  /* 0x8000000aff0c7290 */ /* 0x000fe4000ff1e0ff */
[----:B------:R-:W-:Y:S02]  /*2870*/  UIMAD UR4, UR8, UR7, UR11 ;  /* 0x00000007080472a4 */ /* 0x000fe4000f8e020b */
[----:B------:R-:W-:Y:S02]  /*2880*/  UIMAD.WIDE.U32 UR10, UR8, UR12, URZ ;  /* 0x0000000c080a72a5 */ /* 0x000fe4000f8e00ff */
[----:B------:R-:W-:-:S04]  /*2890*/  UIMAD UR4, UR9, UR6, UR4 ;  /* 0x00000006090472a4 */ /* 0x000fc8000f8e0204 */
[----:B------:R-:W-:Y:S01]  /*28a0*/  UIADD3.X UR4, UPT, UPT, URZ, ~UR4, URZ, UP0, !UPT ;  /* 0x80000004ff047290 */ /* 0x000fe200087fe4ff */
[----:B------:R-:W-:Y:S01]  /*28b0*/  UMOV UR10, UR11 ;  /* 0x0000000b000a7c82 */ /* 0x000fe20008000000 */
[----:B------:R-:W-:Y:S02]  /*28c0*/  UMOV UR11, UR8 ;  /* 0x00000008000b7c82 */ /* 0x000fe40008000000 */
[----:B------:R-:W-:-:S04]  /*28d0*/  UIMAD.WIDE.U32 UR10, UP0, UR8, UR4, UR10 ;  /* 0x00000004080a72a5 */ /* 0x000fc8000f80000a */
[----:B------:R-:W-:Y:S02]  /*28e0*/  UIMAD.WIDE.U32 UR10, UP1, UR9, UR12, UR10 ;  /* 0x0000000c090a72a5 */ /* 0x000fe4000f82000a */
[----:B------:R-:W-:Y:S02]  /*28f0*/  UIMAD.WIDE.U32 UR12, UR9, UR4, URZ ;  /* 0x00000004090c72a5 */ /* 0x000fe4000f8e00ff */
[----:B------:R-:W-:-:S04]  /*2900*/  UIMAD UR4, UR9, UR4, URZ ;  /* 0x00000004090472a4 */ /* 0x000fc8000f8e02ff */
[----:B------:R-:W-:Y:S02]  /*2910*/  UIADD3 UR11, UP2, UPT, UR4, UR11, URZ ;  /* 0x0000000b040b7290 */ /* 0x000fe4000ff5e0ff */
[----:B------:R-:W-:Y:S02]  /*2920*/  UIADD3.X UR4, UPT, UPT, UR13, UR9, URZ, UP0, !UPT ;  /* 0x000000090d047290 */ /* 0x000fe400087fe4ff */
[----:B------:R-:W-:Y:S02]  /*2930*/  UIMAD.WIDE.U32 UR8, UR11, UR6, URZ ;  /* 0x000000060b0872a5 */ /* 0x000fe4000f8e00ff */
[----:B------:R-:W-:Y:S02]  /*2940*/  UIADD3.X UR4, UPT, UPT, URZ, URZ, UR4, UP2, UP1 ;  /* 0x000000ffff047290 */ /* 0x000fe400097e2404 */
[----:B------:R-:W-:Y:S02]  /*2950*/  UIADD3 UR8, UP0, UPT, URZ, -UR8, URZ ;  /* 0x80000008ff087290 */ /* 0x000fe4000ff1e0ff */
[----:B------:R-:W-:-:S02]  /*2960*/  UIMAD UR9, UR11, UR7, UR9 ;  /* 0x000000070b0972a4 */ /* 0x000fc4000f8e0209 */
[----:B------:R-:W-:Y:S02]  /*2970*/  UIMAD.WIDE.U32 UR12, UR11, UR8, URZ ;  /* 0x000000080b0c72a5 */ /* 0x000fe4000f8e00ff */
[----:B------:R-:W-:-:S04]  /*2980*/  UIMAD UR9, UR4, UR6, UR9 ;  /* 0x00000006040972a4 */ /* 0x000fc8000f8e0209 */
[----:B------:R-:W-:Y:S01]  /*2990*/  UIADD3.X UR9, UPT, UPT, URZ, ~UR9, URZ, UP0, !UPT ;  /* 0x80000009ff097290 */ /* 0x000fe200087fe4ff */
[----:B------:R-:W-:-:S03]  /*29a0*/  UMOV UR10, UR13 ;  /* 0x0000000d000a7c82 */ /* 0x000fc60008000000 */
[----:B------:R-:W-:Y:S02]  /*29b0*/  UIMAD.WIDE.U32 UR10, UP0, UR11, UR9, UR10 ;  /* 0x000000090b0a72a5 */ /* 0x000fe4000f80000a */
[----:B------:R-:W-:Y:S02]  /*29c0*/  UIMAD UR12, UR4, UR9, URZ ;  /* 0x00000009040c72a4 */ /* 0x000fe4000f8e02ff */
[----:B------:R-:W-:Y:S02]  /*29d0*/  UIMAD.WIDE.U32 UR10, UP1, UR4, UR8, UR10 ;  /* 0x00000008040a72a5 */ /* 0x000fe4000f82000a */
[----:B------:R-:W-:Y:S02]  /*29e0*/  UIMAD.WIDE.U32 UR8, UR4, UR9, URZ ;  /* 0x00000009040872a5 */ /* 0x000fe4000f8e00ff */
[----:B------:R-:W-:Y:S02]  /*29f0*/  UIADD3 UR10, UP2, UPT, UR12, UR11, URZ ;  /* 0x0000000b0c0a7290 */ /* 0x000fe4000ff5e0ff */
[----:B------:R-:W-:-:S04]  /*2a00*/  UIADD3.X UR4, UPT, UPT, UR9, UR4, URZ, UP0, !UPT ;  /* 0x0000000409047290 */ /* 0x000fc800087fe4ff */
[----:B------:R-:W-:Y:S01]  /*2a10*/  IMAD.HI.U32 R6, R15, UR10, RZ ;  /* 0x0000000a0f067c27 */ /* 0x000fe2000f8e00ff */
[----:B------:R-:W-:-:S03]  /*2a20*/  UIADD3.X UR4, UPT, UPT, URZ, URZ, UR4, UP2, UP1 ;  /* 0x000000ffff047290 */ /* 0x000fc600097e2404 */
[----:B------:R-:W-:-:S04]  /*2a30*/  IMAD.WIDE.U32 R6, R9, UR10, R6 ;  /* 0x0000000a09067c25 */ /* 0x000fc8000f8e0006 */
[----:B------:R-:W-:Y:S02]  /*2a40*/  IMAD R11, R9, UR4, RZ ;  /* 0x00000004090b7c24 */ /* 0x000fe4000f8e02ff */
[----:B------:R-:W-:-:S04]  /*2a50*/  IMAD.HI.U32 R6, P0, R15, UR4, R6 ;  /* 0x000000040f067c27 */ /* 0x000fc8000f800006 */
[----:B------:R-:W-:Y:S01]  /*2a60*/  IMAD.HI.U32 R13, R9, UR4, RZ ;  /* 0x00000004090d7c27 */ /* 0x000fe2000f8e00ff */
[----:B------:R-:W-:-:S03]  /*2a70*/  IADD3 R11, P1, PT, R11, R6, RZ ;  /* 0x000000060b0b7210 */ /* 0x000fc60007f3e0ff */
[----:B------:R-:W-:Y:S02]  /*2a80*/  IMAD.X R13, RZ, RZ, R13, P0 ;  /* 0x000000ffff0d7224 */ /* 0x000fe400000e060d */
[----:B------:R-:W-:-:S04]  /*2a90*/  IMAD.WIDE.U32 R6, R11, UR6, RZ ;  /* 0x000000060b067c25 */ /* 0x000fc8000f8e00ff */
[----:B------:R-:W-:Y:S01]  /*2aa0*/  IMAD.X R13, RZ, RZ, R13, P1 ;  /* 0x000000ffff0d7224 */ /* 0x000fe200008e060d */
[----:B------:R-:W-:Y:S01]  /*2ab0*/  IADD3 R16, P1, PT, -R6, R15, RZ ;  /* 0x0000000f06107210 */ /* 0x000fe20007f3e1ff */
[C---:B------:R-:W-:Y:S01]  /*2ac0*/  IMAD R14, R11.reuse, UR7, R7 ;  /* 0x000000070b0e7c24 */ /* 0x040fe2000f8e0207 */
[----:B------:R-:W-:Y:S02]  /*2ad0*/  IADD3 R6, P2, PT, R11, 0x1, RZ ;  /* 0x000000010b067810 */ /* 0x000fe40007f5e0ff */
[----:B------:R-:W-:Y:S01]  /*2ae0*/  ISETP.GE.U32.AND P0, PT, R16, UR6, PT ;  /* 0x0000000610007c0c */ /* 0x000fe2000bf06070 */
[----:B------:R-:W-:-:S04]  /*2af0*/  IMAD R14, R13, UR6, R14 ;  /* 0x000000060d0e7c24 */ /* 0x000fc8000f8e020e */
[----:B------:R-:W-:Y:S01]  /*2b00*/  IMAD.X R18, R9, 0x1, ~R14, P1 ;  /* 0x0000000109127824 */ /* 0x000fe200008e0e0e */
[----:B------:R-:W-:Y:S01]  /*2b10*/  IADD3 R7, P1, PT, R16, -UR6, RZ ;  /* 0x8000000610077c10 */ /* 0x000fe2000ff3e0ff */
[----:B------:R-:W-:-:S03]  /*2b20*/  IMAD.X R14, RZ, RZ, R13, P2 ;  /* 0x000000ffff0e7224 */ /* 0x000fc600010e060d */
[C---:B------:R-:W-:Y:S02]  /*2b30*/  ISETP.GE.U32.AND.EX P0, PT, R18.reuse, UR7, PT, P0 ;  /* 0x0000000712007c0c */ /* 0x040fe4000bf06100 */
[----:B------:R-:W-:Y:S02]  /*2b40*/  IADD3.X R9, PT, PT, R18, ~UR7, RZ, P1, !PT ;  /* 0x8000000712097c10 */ /* 0x000fe40008ffe4ff */
[----:B------:R-:W-:Y:S02]  /*2b50*/  SEL R7, R7, R16, P0 ;  /* 0x0000001007077207 */ /* 0x000fe40000000000 */
[----:B------:R-:W-:Y:S02]  /*2b60*/  SEL R11, R6, R11, P0 ;  /* 0x0000000b060b7207 */ /* 0x000fe40000000000 */
[----:B------:R-:W-:Y:S02]  /*2b70*/  SEL R9, R9, R18, P0 ;  /* 0x0000001209097207 */ /* 0x000fe40000000000 */
[----:B------:R-:W-:-:S02]  /*2b80*/  ISETP.GE.U32.AND P1, PT, R7, UR6, PT ;  /* 0x0000000607007c0c */ /* 0x000fc4000bf26070 */
[----:B------:R-:W-:Y:S02]  /*2b90*/  SEL R14, R14, R13, P0 ;  /* 0x0000000d0e0e7207 */ /* 0x000fe40000000000 */
[----:B------:R-:W-:Y:S02]  /*2ba0*/  IADD3 R6, P2, PT, R11, 0x1, RZ ;  /* 0x000000010b067810 */ /* 0x000fe40007f5e0ff */
[----:B------:R-:W-:Y:S02]  /*2bb0*/  ISETP.GE.U32.AND.EX P0, PT, R9, UR7, PT, P1 ;  /* 0x0000000709007c0c */ /* 0x000fe4000bf06110 */
[----:B------:R-:W-:Y:S01]  /*2bc0*/  ISETP.GE.AND P1, PT, R8, RZ, PT ;  /* 0x000000ff0800720c */ /* 0x000fe20003f26270 */
[----:B------:R-:W-:Y:S01]  /*2bd0*/  IMAD.X R7, RZ, RZ, R14, P2 ;  /* 0x000000ffff077224 */ /* 0x000fe200010e060e */
[----:B------:R-:W-:Y:S01]  /*2be0*/  SEL R6, R6, R11, P0 ;  /* 0x0000000b06067207 */ /* 0x000fe20000000000 */
[----:B------:R-:W-:-:S03]  /*2bf0*/  IMAD.MOV.U32 R11, RZ, RZ, 0x0 ;  /* 0x00000000ff0b7424 */ /* 0x000fc600078e00ff */
[----:B------:R-:W-:Y:S02]  /*2c00*/  SEL R7, R7, R14, P0 ;  /* 0x0000000e07077207 */ /* 0x000fe40000000000 */
[-C--:B------:R-:W-:Y:S02]  /*2c10*/  IADD3 R9, P2, PT, RZ, -R6.reuse, RZ ;  /* 0x80000006ff097210 */ /* 0x080fe40007f5e0ff */
[----:B------:R-:W-:Y:S02]  /*2c20*/  ISETP.NE.U32.AND P0, PT, RZ, UR14, PT ;  /* 0x0000000eff007c0c */ /* 0x000fe4000bf05070 */
[----:B------:R-:W-:Y:S01]  /*2c30*/  SEL R6, R9, R6, !P1 ;  /* 0x0000000609067207 */ /* 0x000fe20004800000 */
[----:B------:R-:W-:Y:S01]  /*2c40*/  IMAD.X R8, RZ, RZ, ~R7, P2 ;  /* 0x000000ffff087224 */ /* 0x000fe200010e0e07 */
[----:B------:R-:W-:-:S04]  /*2c50*/  ISETP.NE.AND.EX P0, PT, RZ, UR18, PT, P0 ;  /* 0x00000012ff007c0c */ /* 0x000fc8000bf05300 */
[----:B------:R-:W-:Y:S02]  /*2c60*/  SEL R7, R8, R7, !P1 ;  /* 0x0000000708077207 */ /* 0x000fe40004800000 */
[----:B------:R-:W-:Y:S02]  /*2c70*/  SEL R6, R6, 0xffffffff, P0 ;  /* 0xffffffff06067807 */ /* 0x000fe40000000000 */
[----:B------:R-:W-:Y:S01]  /*2c80*/  SEL R7, R7, 0xffffffff, P0 ;  /* 0xffffffff07077807 */ /* 0x000fe20000000000 */
[----:B------:R-:W-:Y:S06]  /*2c90*/  RET.REL.NODEC R10 `(solve_machines) ;  /* 0xffffffd00ad87950 */ /* 0x000fec0003c3ffff */
.L_x_33:
[----:B------:R-:W-:-:S00]  /*2ca0*/  BRA `(.L_x_33) ;  /* 0xfffffffc00fc7947 */ /* 0x000fc0000383ffff */
[----:B------:R-:W-:-:S00]  /*2cb0*/  NOP ;  /* 0x0000000000007918 */ /* 0x000fc00000000000 */
        /* <DEDUP_REMOVED lines=12> */
.L_x_34:


//--------------------- .nv.shared.solve_machines --------------------------
	.section	.nv.shared.solve_machines,"aw",@nobits
	.sectionflags	@""
	.align	4
.nv.shared.solve_machines:
	.zero		1028


//--------------------- .nv.shared.reserved.0     --------------------------
	.section	.nv.shared.reserved.0,"aw",@nobits
	.weak		__nv_reservedSMEM_offset_0_alias
	.size		__nv_reservedSMEM_offset_0_alias, 0, 64
	.other		__nv_reservedSMEM_offset_0_alias,@"STO_CUDA_RESERVED_SHARED STV_DEFAULT"
__nv_reservedSMEM_offset_0_alias:
	.zero		0
	.zero		64


//--------------------- .nv.constant0.solve_machines --------------------------
	.section	.nv.constant0.solve_machines,"a",@progbits
	.sectionflags	@""
	.align	4
.nv.constant0.solve_machines:
	.zero		980


//--------------------- SYMBOLS --------------------------

	.type		.nv.reservedSmem.offset0,@object
	.size		.nv.reservedSmem.offset0,0x4
	.type		.nv.reservedSmem.cap,@object
	.size		.nv.reservedSmem.cap,0x4
